//
// Generated by NVIDIA NVVM Compiler
//
// Compiler Build ID: CL-36424714
// Cuda compilation tools, release 13.0, V13.0.88
// Based on NVVM 20.0.0
//

.version 9.0
.target sm_100
.address_size 64

	// .globl	_Z13ranger_kernelPfS_S_S_S_iifffffii

.visible .entry _Z13ranger_kernelPfS_S_S_S_iifffffii(
	.param .u64 .ptr .align 1 _Z13ranger_kernelPfS_S_S_S_iifffffii_param_0,
	.param .u64 .ptr .align 1 _Z13ranger_kernelPfS_S_S_S_iifffffii_param_1,
	.param .u64 .ptr .align 1 _Z13ranger_kernelPfS_S_S_S_iifffffii_param_2,
	.param .u64 .ptr .align 1 _Z13ranger_kernelPfS_S_S_S_iifffffii_param_3,
	.param .u64 .ptr .align 1 _Z13ranger_kernelPfS_S_S_S_iifffffii_param_4,
	.param .u32 _Z13ranger_kernelPfS_S_S_S_iifffffii_param_5,
	.param .u32 _Z13ranger_kernelPfS_S_S_S_iifffffii_param_6,
	.param .f32 _Z13ranger_kernelPfS_S_S_S_iifffffii_param_7,
	.param .f32 _Z13ranger_kernelPfS_S_S_S_iifffffii_param_8,
	.param .f32 _Z13ranger_kernelPfS_S_S_S_iifffffii_param_9,
	.param .f32 _Z13ranger_kernelPfS_S_S_S_iifffffii_param_10,
	.param .f32 _Z13ranger_kernelPfS_S_S_S_iifffffii_param_11,
	.param .u32 _Z13ranger_kernelPfS_S_S_S_iifffffii_param_12,
	.param .u32 _Z13ranger_kernelPfS_S_S_S_iifffffii_param_13
)
{
	.reg .pred 	%p<64>;
	.reg .b32 	%r<54>;
	.reg .b32 	%f<244>;
	.reg .b64 	%rd<22>;
	.reg .b64 	%fd<43>;

	ld.param.u64 	%rd6, [_Z13ranger_kernelPfS_S_S_S_iifffffii_param_3];
	ld.param.u64 	%rd7, [_Z13ranger_kernelPfS_S_S_S_iifffffii_param_4];
	ld.param.u32 	%r5, [_Z13ranger_kernelPfS_S_S_S_iifffffii_param_5];
	ld.param.u32 	%r2, [_Z13ranger_kernelPfS_S_S_S_iifffffii_param_6];
	ld.param.f32 	%f31, [_Z13ranger_kernelPfS_S_S_S_iifffffii_param_7];
	ld.param.f32 	%f32, [_Z13ranger_kernelPfS_S_S_S_iifffffii_param_8];
	ld.param.f32 	%f33, [_Z13ranger_kernelPfS_S_S_S_iifffffii_param_9];
	ld.param.f32 	%f34, [_Z13ranger_kernelPfS_S_S_S_iifffffii_param_10];
	ld.param.f32 	%f35, [_Z13ranger_kernelPfS_S_S_S_iifffffii_param_11];
	ld.param.u32 	%r3, [_Z13ranger_kernelPfS_S_S_S_iifffffii_param_12];
	ld.param.u32 	%r4, [_Z13ranger_kernelPfS_S_S_S_iifffffii_param_13];
	mov.u32 	%r6, %ctaid.x;
	mov.u32 	%r7, %ntid.x;
	mov.u32 	%r8, %tid.x;
	mad.lo.s32 	%r1, %r6, %r7, %r8;
	setp.ge.s32 	%p1, %r1, %r5;
	mov.f32 	%f240, 0f3F800000;
	@%p1 bra 	$L__BB0_31;
	ld.param.u64 	%rd21, [_Z13ranger_kernelPfS_S_S_S_iifffffii_param_2];
	ld.param.u64 	%rd20, [_Z13ranger_kernelPfS_S_S_S_iifffffii_param_1];
	cvta.to.global.u64 	%rd8, %rd6;
	cvta.to.global.u64 	%rd9, %rd20;
	cvta.to.global.u64 	%rd10, %rd21;
	mul.wide.s32 	%rd11, %r1, 4;
	add.s64 	%rd12, %rd8, %rd11;
	ld.global.f32 	%f37, [%rd12];
	mul.f32 	%f38, %f33, %f37;
	cvt.f64.f32 	%fd4, %f38;
	cvt.f64.f32 	%fd5, %f33;
	mov.f64 	%fd6, 0d3FF0000000000000;
	sub.f64 	%fd1, %fd6, %fd5;
	add.s64 	%rd1, %rd9, %rd11;
	ld.global.f32 	%f39, [%rd1];
	cvt.f64.f32 	%fd7, %f39;
	mul.f64 	%fd8, %fd1, %fd7;
	fma.rn.f64 	%fd9, %fd8, %fd7, %fd4;
	cvt.rn.f32.f64 	%f1, %fd9;
	st.global.f32 	[%rd12], %f1;
	add.s64 	%rd13, %rd10, %rd11;
	ld.global.f32 	%f40, [%rd13];
	mul.f32 	%f41, %f32, %f40;
	cvt.f64.f32 	%fd10, %f41;
	cvt.f64.f32 	%fd11, %f32;
	sub.f64 	%fd12, %fd6, %fd11;
	fma.rn.f64 	%fd13, %fd12, %fd7, %fd10;
	cvt.rn.f32.f64 	%f2, %fd13;
	st.global.f32 	[%rd13], %f2;
	cvt.rn.f32.s32 	%f3, %r2;
	mul.f32 	%f42, %f3, 0f3F000000;
	cvt.rzi.f32.f32 	%f43, %f42;
	add.f32 	%f44, %f43, %f43;
	sub.f32 	%f45, %f3, %f44;
	abs.f32 	%f4, %f45;
	abs.f32 	%f5, %f33;
	setp.lt.f32 	%p2, %f5, 0f00800000;
	mul.f32 	%f46, %f5, 0f4B800000;
	selp.f32 	%f47, %f46, %f5, %p2;
	selp.f32 	%f48, 0fC1C00000, 0f00000000, %p2;
	mov.b32 	%r9, %f47;
	add.s32 	%r10, %r9, -1060439283;
	and.b32  	%r11, %r10, -8388608;
	sub.s32 	%r12, %r9, %r11;
	mov.b32 	%f49, %r12;
	cvt.rn.f32.s32 	%f50, %r11;
	fma.rn.f32 	%f51, %f50, 0f34000000, %f48;
	add.f32 	%f52, %f49, 0fBF800000;
	add.f32 	%f53, %f49, 0f3F800000;
	rcp.approx.ftz.f32 	%f54, %f53;
	add.f32 	%f55, %f52, %f52;
	mul.f32 	%f56, %f55, %f54;
	mul.f32 	%f57, %f56, %f56;
	sub.f32 	%f58, %f52, %f56;
	add.f32 	%f59, %f58, %f58;
	neg.f32 	%f60, %f56;
	fma.rn.f32 	%f61, %f60, %f52, %f59;
	mul.rn.f32 	%f62, %f54, %f61;
	fma.rn.f32 	%f63, %f57, 0f3A2C32E4, 0f3B52E7DB;
	fma.rn.f32 	%f64, %f63, %f57, 0f3C93BB73;
	fma.rn.f32 	%f65, %f64, %f57, 0f3DF6384F;
	mul.rn.f32 	%f66, %f65, %f57;
	fma.rn.f32 	%f67, %f56, 0f3FB8AA3B, %f51;
	sub.f32 	%f68, %f51, %f67;
	fma.rn.f32 	%f69, %f56, 0f3FB8AA3B, %f68;
	fma.rn.f32 	%f70, %f62, 0f3FB8AA3B, %f69;
	fma.rn.f32 	%f71, %f56, 0f32A55E34, %f70;
	mul.f32 	%f72, %f66, 0f40400000;
	fma.rn.f32 	%f73, %f72, %f62, %f71;
	fma.rn.f32 	%f74, %f66, %f56, %f73;
	add.rn.f32 	%f75, %f67, %f74;
	neg.f32 	%f76, %f67;
	add.rn.f32 	%f77, %f75, %f76;
	neg.f32 	%f78, %f77;
	add.rn.f32 	%f79, %f74, %f78;
	mul.rn.f32 	%f80, %f75, %f3;
	neg.f32 	%f81, %f80;
	fma.rn.f32 	%f82, %f75, %f3, %f81;
	fma.rn.f32 	%f83, %f79, %f3, %f82;
	cvt.rni.f32.f32 	%f84, %f80;
	sub.f32 	%f85, %f80, %f84;
	add.f32 	%f86, %f85, %f83;
	fma.rn.f32 	%f87, %f86, 0f391FCB8E, 0f3AAF85ED;
	fma.rn.f32 	%f88, %f87, %f86, 0f3C1D9856;
	fma.rn.f32 	%f89, %f88, %f86, 0f3D6357BB;
	fma.rn.f32 	%f90, %f89, %f86, 0f3E75FDEC;
	fma.rn.f32 	%f91, %f90, %f86, 0f3F317218;
	fma.rn.f32 	%f92, %f91, %f86, 0f3F800000;
	cvt.rzi.s32.f32 	%r13, %f84;
	setp.gt.f32 	%p3, %f84, 0f00000000;
	selp.b32 	%r14, 0, -2097152000, %p3;
	add.s32 	%r15, %r14, 2130706432;
	mov.b32 	%f93, %r15;
	mul.f32 	%f94, %f92, %f93;
	shl.b32 	%r16, %r13, 23;
	sub.s32 	%r17, %r16, %r14;
	mov.b32 	%f95, %r17;
	mul.f32 	%f96, %f94, %f95;
	abs.f32 	%f97, %f80;
	setp.gt.f32 	%p4, %f97, 0f43180000;
	setp.lt.f32 	%p5, %f80, 0f00000000;
	selp.f32 	%f98, 0f00000000, 0f7F800000, %p5;
	selp.f32 	%f6, %f98, %f96, %p4;
	setp.eq.f32 	%p6, %f33, 0f3F800000;
	setp.eq.s32 	%p7, %r2, 0;
	or.pred  	%p8, %p7, %p6;
	@%p8 bra 	$L__BB0_9;
	setp.num.f32 	%p9, %f5, %f5;
	abs.f32 	%f99, %f3;
	setp.num.f32 	%p10, %f99, %f99;
	and.pred  	%p11, %p9, %p10;
	@%p11 bra 	$L__BB0_4;
	add.rn.f32 	%f240, %f33, %f3;
	bra.uni 	$L__BB0_9;
$L__BB0_4:
	setp.neu.f32 	%p12, %f33, 0f00000000;
	setp.neu.f32 	%p13, %f5, 0f7F800000;
	and.pred  	%p14, %p12, %p13;
	@%p14 bra 	$L__BB0_6;
	setp.neu.f32 	%p20, %f4, 0f3F800000;
	add.f32 	%f102, %f33, %f33;
	mov.b32 	%r18, %f102;
	setp.lt.s32 	%p21, %r2, 0;
	xor.b32  	%r19, %r18, 2139095040;
	selp.b32 	%r20, %r19, %r18, %p21;
	and.b32  	%r21, %r20, 2147483647;
	selp.b32 	%r22, %r21, %r20, %p20;
	mov.b32 	%f240, %r22;
	bra.uni 	$L__BB0_9;
$L__BB0_6:
	setp.eq.f32 	%p15, %f33, 0fBF800000;
	setp.eq.f32 	%p16, %f99, 0f7F800000;
	and.pred  	%p17, %p15, %p16;
	@%p17 bra 	$L__BB0_9;
	setp.geu.f32 	%p18, %f33, 0f00000000;
	mov.f32 	%f240, %f6;
	@%p18 bra 	$L__BB0_9;
	setp.neu.f32 	%p19, %f4, 0f3F800000;
	neg.f32 	%f101, %f6;
	selp.f32 	%f240, %f6, %f101, %p19;
$L__BB0_9:
	ld.param.u64 	%rd19, [_Z13ranger_kernelPfS_S_S_S_iifffffii_param_0];
	mov.f64 	%fd14, 0d4000000000000000;
	div.rn.f64 	%fd15, %fd14, %fd1;
	add.f64 	%fd16, %fd15, 0dBFF0000000000000;
	cvt.rn.f32.f64 	%f103, %fd16;
	cvt.f64.f32 	%fd2, %f103;
	shl.b32 	%r23, %r2, 1;
	cvt.rn.f32.s32 	%f104, %r23;
	mul.f32 	%f105, %f240, %f104;
	cvt.f64.f32 	%fd17, %f105;
	cvt.f64.f32 	%fd18, %f240;
	mov.f64 	%fd19, 0d3FF0000000000000;
	sub.f64 	%fd3, %fd19, %fd18;
	div.rn.f64 	%fd20, %fd17, %fd3;
	sub.f64 	%fd21, %fd2, %fd20;
	cvt.rn.f32.f64 	%f12, %fd21;
	cvt.rn.f32.s32 	%f106, %r4;
	setp.ltu.f32 	%p22, %f12, %f106;
	cvta.to.global.u64 	%rd14, %rd19;
	add.s64 	%rd2, %rd14, %rd11;
	mov.f32 	%f241, 0f3F800000;
	mov.f32 	%f242, 0f3F800000;
	@%p22 bra 	$L__BB0_19;
	setp.eq.s32 	%p23, %r2, 0;
	cvt.f64.f32 	%fd22, %f12;
	add.f64 	%fd23, %fd22, 0dC010000000000000;
	mul.f64 	%fd24, %fd3, %fd23;
	add.f64 	%fd25, %fd2, 0dC010000000000000;
	div.rn.f64 	%fd26, %fd24, %fd25;
	add.f64 	%fd27, %fd22, 0dC000000000000000;
	mul.f64 	%fd28, %fd27, %fd26;
	div.rn.f64 	%fd29, %fd28, %fd22;
	mul.f64 	%fd30, %fd29, %fd2;
	add.f64 	%fd31, %fd2, 0dC000000000000000;
	div.rn.f64 	%fd32, %fd30, %fd31;
	cvt.rn.f32.f64 	%f108, %fd32;
	sqrt.rn.f32 	%f109, %f108;
	mul.f32 	%f13, %f31, %f109;
	abs.f32 	%f14, %f32;
	setp.lt.f32 	%p24, %f14, 0f00800000;
	mul.f32 	%f110, %f14, 0f4B800000;
	selp.f32 	%f111, %f110, %f14, %p24;
	selp.f32 	%f112, 0fC1C00000, 0f00000000, %p24;
	mov.b32 	%r24, %f111;
	add.s32 	%r25, %r24, -1060439283;
	and.b32  	%r26, %r25, -8388608;
	sub.s32 	%r27, %r24, %r26;
	mov.b32 	%f113, %r27;
	cvt.rn.f32.s32 	%f114, %r26;
	fma.rn.f32 	%f115, %f114, 0f34000000, %f112;
	add.f32 	%f116, %f113, 0fBF800000;
	add.f32 	%f117, %f113, 0f3F800000;
	rcp.approx.ftz.f32 	%f118, %f117;
	add.f32 	%f119, %f116, %f116;
	mul.f32 	%f120, %f119, %f118;
	mul.f32 	%f121, %f120, %f120;
	sub.f32 	%f122, %f116, %f120;
	add.f32 	%f123, %f122, %f122;
	neg.f32 	%f124, %f120;
	fma.rn.f32 	%f125, %f124, %f116, %f123;
	mul.rn.f32 	%f126, %f118, %f125;
	fma.rn.f32 	%f127, %f121, 0f3A2C32E4, 0f3B52E7DB;
	fma.rn.f32 	%f128, %f127, %f121, 0f3C93BB73;
	fma.rn.f32 	%f129, %f128, %f121, 0f3DF6384F;
	mul.rn.f32 	%f130, %f129, %f121;
	fma.rn.f32 	%f131, %f120, 0f3FB8AA3B, %f115;
	sub.f32 	%f132, %f115, %f131;
	fma.rn.f32 	%f133, %f120, 0f3FB8AA3B, %f132;
	fma.rn.f32 	%f134, %f126, 0f3FB8AA3B, %f133;
	fma.rn.f32 	%f135, %f120, 0f32A55E34, %f134;
	mul.f32 	%f136, %f130, 0f40400000;
	fma.rn.f32 	%f137, %f136, %f126, %f135;
	fma.rn.f32 	%f138, %f130, %f120, %f137;
	add.rn.f32 	%f139, %f131, %f138;
	neg.f32 	%f140, %f131;
	add.rn.f32 	%f141, %f139, %f140;
	neg.f32 	%f142, %f141;
	add.rn.f32 	%f143, %f138, %f142;
	mul.rn.f32 	%f144, %f139, %f3;
	neg.f32 	%f145, %f144;
	fma.rn.f32 	%f146, %f139, %f3, %f145;
	fma.rn.f32 	%f147, %f143, %f3, %f146;
	cvt.rni.f32.f32 	%f148, %f144;
	sub.f32 	%f149, %f144, %f148;
	add.f32 	%f150, %f149, %f147;
	fma.rn.f32 	%f151, %f150, 0f391FCB8E, 0f3AAF85ED;
	fma.rn.f32 	%f152, %f151, %f150, 0f3C1D9856;
	fma.rn.f32 	%f153, %f152, %f150, 0f3D6357BB;
	fma.rn.f32 	%f154, %f153, %f150, 0f3E75FDEC;
	fma.rn.f32 	%f155, %f154, %f150, 0f3F317218;
	fma.rn.f32 	%f156, %f155, %f150, 0f3F800000;
	cvt.rzi.s32.f32 	%r28, %f148;
	setp.gt.f32 	%p25, %f148, 0f00000000;
	selp.b32 	%r29, 0, -2097152000, %p25;
	add.s32 	%r30, %r29, 2130706432;
	mov.b32 	%f157, %r30;
	mul.f32 	%f158, %f156, %f157;
	shl.b32 	%r31, %r28, 23;
	sub.s32 	%r32, %r31, %r29;
	mov.b32 	%f159, %r32;
	mul.f32 	%f160, %f158, %f159;
	abs.f32 	%f161, %f144;
	setp.gt.f32 	%p26, %f161, 0f43180000;
	setp.lt.f32 	%p27, %f144, 0f00000000;
	selp.f32 	%f162, 0f00000000, 0f7F800000, %p27;
	selp.f32 	%f15, %f162, %f160, %p26;
	setp.eq.f32 	%p28, %f32, 0f3F800000;
	or.pred  	%p29, %p23, %p28;
	@%p29 bra 	$L__BB0_18;
	setp.num.f32 	%p30, %f14, %f14;
	abs.f32 	%f163, %f3;
	setp.num.f32 	%p31, %f163, %f163;
	and.pred  	%p32, %p30, %p31;
	@%p32 bra 	$L__BB0_13;
	add.rn.f32 	%f241, %f32, %f3;
	bra.uni 	$L__BB0_18;
$L__BB0_13:
	setp.neu.f32 	%p33, %f32, 0f00000000;
	setp.neu.f32 	%p34, %f14, 0f7F800000;
	and.pred  	%p35, %p33, %p34;
	@%p35 bra 	$L__BB0_15;
	setp.neu.f32 	%p41, %f4, 0f3F800000;
	add.f32 	%f166, %f32, %f32;
	mov.b32 	%r33, %f166;
	setp.lt.s32 	%p42, %r2, 0;
	xor.b32  	%r34, %r33, 2139095040;
	selp.b32 	%r35, %r34, %r33, %p42;
	and.b32  	%r36, %r35, 2147483647;
	selp.b32 	%r37, %r36, %r35, %p41;
	mov.b32 	%f241, %r37;
	bra.uni 	$L__BB0_18;
$L__BB0_15:
	setp.eq.f32 	%p36, %f32, 0fBF800000;
	setp.eq.f32 	%p37, %f163, 0f7F800000;
	and.pred  	%p38, %p36, %p37;
	@%p38 bra 	$L__BB0_18;
	setp.geu.f32 	%p39, %f32, 0f00000000;
	mov.f32 	%f241, %f15;
	@%p39 bra 	$L__BB0_18;
	setp.neu.f32 	%p40, %f4, 0f3F800000;
	neg.f32 	%f165, %f15;
	selp.f32 	%f241, %f15, %f165, %p40;
$L__BB0_18:
	cvt.f64.f32 	%fd33, %f241;
	mov.f64 	%fd34, 0d3FF0000000000000;
	sub.f64 	%fd35, %fd34, %fd33;
	cvt.f64.f32 	%fd36, %f13;
	div.rn.f64 	%fd37, %fd36, %fd35;
	cvt.rn.f32.f64 	%f167, %fd37;
	sqrt.rn.f32 	%f168, %f1;
	add.f32 	%f169, %f34, %f168;
	mul.f32 	%f170, %f2, %f167;
	div.rn.f32 	%f171, %f170, %f169;
	ld.global.f32 	%f172, [%rd2];
	sub.f32 	%f243, %f172, %f171;
	st.global.f32 	[%rd2], %f243;
	bra.uni 	$L__BB0_28;
$L__BB0_19:
	setp.eq.s32 	%p43, %r2, 0;
	abs.f32 	%f22, %f32;
	setp.lt.f32 	%p44, %f22, 0f00800000;
	mul.f32 	%f174, %f22, 0f4B800000;
	selp.f32 	%f175, %f174, %f22, %p44;
	selp.f32 	%f176, 0fC1C00000, 0f00000000, %p44;
	mov.b32 	%r38, %f175;
	add.s32 	%r39, %r38, -1060439283;
	and.b32  	%r40, %r39, -8388608;
	sub.s32 	%r41, %r38, %r40;
	mov.b32 	%f177, %r41;
	cvt.rn.f32.s32 	%f178, %r40;
	fma.rn.f32 	%f179, %f178, 0f34000000, %f176;
	add.f32 	%f180, %f177, 0fBF800000;
	add.f32 	%f181, %f177, 0f3F800000;
	rcp.approx.ftz.f32 	%f182, %f181;
	add.f32 	%f183, %f180, %f180;
	mul.f32 	%f184, %f183, %f182;
	mul.f32 	%f185, %f184, %f184;
	sub.f32 	%f186, %f180, %f184;
	add.f32 	%f187, %f186, %f186;
	neg.f32 	%f188, %f184;
	fma.rn.f32 	%f189, %f188, %f180, %f187;
	mul.rn.f32 	%f190, %f182, %f189;
	fma.rn.f32 	%f191, %f185, 0f3A2C32E4, 0f3B52E7DB;
	fma.rn.f32 	%f192, %f191, %f185, 0f3C93BB73;
	fma.rn.f32 	%f193, %f192, %f185, 0f3DF6384F;
	mul.rn.f32 	%f194, %f193, %f185;
	fma.rn.f32 	%f195, %f184, 0f3FB8AA3B, %f179;
	sub.f32 	%f196, %f179, %f195;
	fma.rn.f32 	%f197, %f184, 0f3FB8AA3B, %f196;
	fma.rn.f32 	%f198, %f190, 0f3FB8AA3B, %f197;
	fma.rn.f32 	%f199, %f184, 0f32A55E34, %f198;
	mul.f32 	%f200, %f194, 0f40400000;
	fma.rn.f32 	%f201, %f200, %f190, %f199;
	fma.rn.f32 	%f202, %f194, %f184, %f201;
	add.rn.f32 	%f203, %f195, %f202;
	neg.f32 	%f204, %f195;
	add.rn.f32 	%f205, %f203, %f204;
	neg.f32 	%f206, %f205;
	add.rn.f32 	%f207, %f202, %f206;
	mul.rn.f32 	%f208, %f203, %f3;
	neg.f32 	%f209, %f208;
	fma.rn.f32 	%f210, %f203, %f3, %f209;
	fma.rn.f32 	%f211, %f207, %f3, %f210;
	cvt.rni.f32.f32 	%f212, %f208;
	sub.f32 	%f213, %f208, %f212;
	add.f32 	%f214, %f213, %f211;
	fma.rn.f32 	%f215, %f214, 0f391FCB8E, 0f3AAF85ED;
	fma.rn.f32 	%f216, %f215, %f214, 0f3C1D9856;
	fma.rn.f32 	%f217, %f216, %f214, 0f3D6357BB;
	fma.rn.f32 	%f218, %f217, %f214, 0f3E75FDEC;
	fma.rn.f32 	%f219, %f218, %f214, 0f3F317218;
	fma.rn.f32 	%f220, %f219, %f214, 0f3F800000;
	cvt.rzi.s32.f32 	%r42, %f212;
	setp.gt.f32 	%p45, %f212, 0f00000000;
	selp.b32 	%r43, 0, -2097152000, %p45;
	add.s32 	%r44, %r43, 2130706432;
	mov.b32 	%f221, %r44;
	mul.f32 	%f222, %f220, %f221;
	shl.b32 	%r45, %r42, 23;
	sub.s32 	%r46, %r45, %r43;
	mov.b32 	%f223, %r46;
	mul.f32 	%f224, %f222, %f223;
	abs.f32 	%f225, %f208;
	setp.gt.f32 	%p46, %f225, 0f43180000;
	setp.lt.f32 	%p47, %f208, 0f00000000;
	selp.f32 	%f226, 0f00000000, 0f7F800000, %p47;
	selp.f32 	%f23, %f226, %f224, %p46;
	setp.eq.f32 	%p48, %f32, 0f3F800000;
	or.pred  	%p49, %p43, %p48;
	@%p49 bra 	$L__BB0_27;
	setp.num.f32 	%p50, %f22, %f22;
	abs.f32 	%f227, %f3;
	setp.num.f32 	%p51, %f227, %f227;
	and.pred  	%p52, %p50, %p51;
	@%p52 bra 	$L__BB0_22;
	add.rn.f32 	%f242, %f32, %f3;
	bra.uni 	$L__BB0_27;
$L__BB0_22:
	setp.neu.f32 	%p53, %f32, 0f00000000;
	setp.neu.f32 	%p54, %f22, 0f7F800000;
	and.pred  	%p55, %p53, %p54;
	@%p55 bra 	$L__BB0_24;
	setp.neu.f32 	%p61, %f4, 0f3F800000;
	add.f32 	%f230, %f32, %f32;
	mov.b32 	%r47, %f230;
	setp.lt.s32 	%p62, %r2, 0;
	xor.b32  	%r48, %r47, 2139095040;
	selp.b32 	%r49, %r48, %r47, %p62;
	and.b32  	%r50, %r49, 2147483647;
	selp.b32 	%r51, %r50, %r49, %p61;
	mov.b32 	%f242, %r51;
	bra.uni 	$L__BB0_27;
$L__BB0_24:
	setp.eq.f32 	%p56, %f32, 0fBF800000;
	setp.eq.f32 	%p57, %f227, 0f7F800000;
	and.pred  	%p58, %p56, %p57;
	@%p58 bra 	$L__BB0_27;
	setp.geu.f32 	%p59, %f32, 0f00000000;
	mov.f32 	%f242, %f23;
	@%p59 bra 	$L__BB0_27;
	setp.neu.f32 	%p60, %f4, 0f3F800000;
	neg.f32 	%f229, %f23;
	selp.f32 	%f242, %f23, %f229, %p60;
$L__BB0_27:
	cvt.f64.f32 	%fd38, %f242;
	mov.f64 	%fd39, 0d3FF0000000000000;
	sub.f64 	%fd40, %fd39, %fd38;
	cvt.f64.f32 	%fd41, %f31;
	mul.f64 	%fd42, %fd40, %fd41;
	cvt.rn.f32.f64 	%f231, %fd42;
	mul.f32 	%f232, %f2, %f231;
	ld.global.f32 	%f233, [%rd2];
	sub.f32 	%f243, %f233, %f232;
	st.global.f32 	[%rd2], %f243;
$L__BB0_28:
	rem.s32 	%r52, %r2, %r3;
	setp.ne.s32 	%p63, %r52, 0;
	@%p63 bra 	$L__BB0_30;
	cvta.to.global.u64 	%rd16, %rd7;
	add.s64 	%rd18, %rd16, %rd11;
	ld.global.f32 	%f234, [%rd18];
	sub.f32 	%f235, %f243, %f234;
	fma.rn.f32 	%f236, %f35, %f235, %f234;
	st.global.f32 	[%rd18], %f236;
	st.global.f32 	[%rd2], %f236;
$L__BB0_30:
	mov.b32 	%r53, 0;
	st.global.u32 	[%rd1], %r53;
$L__BB0_31:
	ret;

}


// ===== COMPILED SASS (sm_100) =====

	.target	sm_100

	.elftype	@"ET_EXEC"


//--------------------- .note.nv.tkinfo           --------------------------
	.section	.note.nv.tkinfo,"",@"SHT_NOTE"
	.sectionflags	@"SHF_NOTE_NV_TKINFO"
	.tkinfo
        /*0018*/ 	.word	0x00000002
        /*0030*/ 	.string	""
        /*0030*/ 	.string	"ptxas"
        /*0030*/ 	.string	"Cuda compilation tools, release 13.0, V13.0.88"
        /*0030*/ 	.string	"Build cuda_13.0.r13.0/compiler.36424714_0"
        /*0030*/ 	.string	"-arch sm_100 -m 64 "



//--------------------- .note.nv.cuinfo           --------------------------
	.section	.note.nv.cuinfo,"",@"SHT_NOTE"
	.sectionflags	@"SHF_NOTE_NV_CUINFO"
        /*0018*/ 	.short	0x0002
        /*001a*/ 	.short	0x0064
        /*001c*/ 	.short	0x0082
	.zero		2


//--------------------- .nv.info                  --------------------------
	.section	.nv.info,"",@"SHT_CUDA_INFO"
	.align	4


	//----- nvinfo : EIATTR_REGCOUNT
	.align		4
        /*0000*/ 	.byte	0x04, 0x2f
        /*0002*/ 	.short	(.L_1 - .L_0)
	.align		4
.L_0:
        /*0004*/ 	.word	index@(_Z13ranger_kernelPfS_S_S_S_iifffffii)
        /*0008*/ 	.word	0x00000026


	//----- nvinfo : EIATTR_FRAME_SIZE
	.align		4
.L_1:
        /*000c*/ 	.byte	0x04, 0x11
        /*000e*/ 	.short	(.L_3 - .L_2)
	.align		4
.L_2:
        /*0010*/ 	.word	index@($__internal_2_$__cuda_sm3x_div_rn_noftz_f32_slowpath)
        /*0014*/ 	.word	0x00000000


	//----- nvinfo : EIATTR_FRAME_SIZE
	.align		4
.L_3:
        /*0018*/ 	.byte	0x04, 0x11
        /*001a*/ 	.short	(.L_5 - .L_4)
	.align		4
.L_4:
        /*001c*/ 	.word	index@($__internal_1_$__cuda_sm20_sqrt_rn_f32_slowpath)
        /*0020*/ 	.word	0x00000000


	//----- nvinfo : EIATTR_FRAME_SIZE
	.align		4
.L_5:
        /*0024*/ 	.byte	0x04, 0x11
        /*0026*/ 	.short	(.L_7 - .L_6)
	.align		4
.L_6:
        /*0028*/ 	.word	index@($__internal_0_$__cuda_sm20_div_rn_f64_full)
        /*002c*/ 	.word	0x00000000


	//----- nvinfo : EIATTR_FRAME_SIZE
	.align		4
.L_7:
        /*0030*/ 	.byte	0x04, 0x11
        /*0032*/ 	.short	(.L_9 - .L_8)
	.align		4
.L_8:
        /*0034*/ 	.word	index@(_Z13ranger_kernelPfS_S_S_S_iifffffii)
        /*0038*/ 	.word	0x00000000


	//----- nvinfo : EIATTR_MIN_STACK_SIZE
	.align		4
.L_9:
        /*003c*/ 	.byte	0x04, 0x12
        /*003e*/ 	.short	(.L_11 - .L_10)
	.align		4
.L_10:
        /*0040*/ 	.word	index@(_Z13ranger_kernelPfS_S_S_S_iifffffii)
        /*0044*/ 	.word	0x00000000
.L_11:


//--------------------- .nv.compat                --------------------------
	.section	.nv.compat,"",@"SHT_CUDA_COMPAT_INFO"
	.align	4
        /*0000*/ 	.byte	0x02, 0x09, 0x00, 0x00, 0x02, 0x02, 0x01, 0x00, 0x02, 0x05, 0x05, 0x00, 0x03, 0x07, 0x01, 0x01
        /*0010*/ 	.byte	0x02, 0x03, 0x00, 0x00, 0x02, 0x06, 0x01, 0x00, 0x04, 0x0b, 0x08, 0x00, 0x01, 0x00, 0x00, 0x00
        /*0020*/ 	.byte	0x00, 0x00, 0x00, 0x00


//--------------------- .nv.info._Z13ranger_kernelPfS_S_S_S_iifffffii --------------------------
	.section	.nv.info._Z13ranger_kernelPfS_S_S_S_iifffffii,"",@"SHT_CUDA_INFO"
	.sectionflags	@""
	.align	4


	//----- nvinfo : EIATTR_CUDA_API_VERSION
	.align		4
        /*0000*/ 	.byte	0x04, 0x37
        /*0002*/ 	.short	(.L_13 - .L_12)
.L_12:
        /*0004*/ 	.word	0x00000082


	//----- nvinfo : EIATTR_KPARAM_INFO
	.align		4
.L_13:
        /*0008*/ 	.byte	0x04, 0x17
        /*000a*/ 	.short	(.L_15 - .L_14)
.L_14:
        /*000c*/ 	.word	0x00000000
        /*0010*/ 	.short	0x000d
        /*0012*/ 	.short	0x0048
        /*0014*/ 	.byte	0x00, 0xf0, 0x11, 0x00


	//----- nvinfo : EIATTR_KPARAM_INFO
	.align		4
.L_15:
        /*0018*/ 	.byte	0x04, 0x17
        /*001a*/ 	.short	(.L_17 - .L_16)
.L_16:
        /*001c*/ 	.word	0x00000000
        /*0020*/ 	.short	0x000c
        /*0022*/ 	.short	0x0044
        /*0024*/ 	.byte	0x00, 0xf0, 0x11, 0x00


	//----- nvinfo : EIATTR_KPARAM_INFO
	.align		4
.L_17:
        /*0028*/ 	.byte	0x04, 0x17
        /*002a*/ 	.short	(.L_19 - .L_18)
.L_18:
        /*002c*/ 	.word	0x00000000
        /*0030*/ 	.short	0x000b
        /*0032*/ 	.short	0x0040
        /*0034*/ 	.byte	0x00, 0xf0, 0x11, 0x00


	//----- nvinfo : EIATTR_KPARAM_INFO
	.align		4
.L_19:
        /*0038*/ 	.byte	0x04, 0x17
        /*003a*/ 	.short	(.L_21 - .L_20)
.L_20:
        /*003c*/ 	.word	0x00000000
        /*0040*/ 	.short	0x000a
        /*0042*/ 	.short	0x003c
        /*0044*/ 	.byte	0x00, 0xf0, 0x11, 0x00


	//----- nvinfo : EIATTR_KPARAM_INFO
	.align		4
.L_21:
        /*0048*/ 	.byte	0x04, 0x17
        /*004a*/ 	.short	(.L_23 - .L_22)
.L_22:
        /*004c*/ 	.word	0x00000000
        /*0050*/ 	.short	0x0009
        /*0052*/ 	.short	0x0038
        /*0054*/ 	.byte	0x00, 0xf0, 0x11, 0x00


	//----- nvinfo : EIATTR_KPARAM_INFO
	.align		4
.L_23:
        /*0058*/ 	.byte	0x04, 0x17
        /*005a*/ 	.short	(.L_25 - .L_24)
.L_24:
        /*005c*/ 	.word	0x00000000
        /*0060*/ 	.short	0x0008
        /*0062*/ 	.short	0x0034
        /*0064*/ 	.byte	0x00, 0xf0, 0x11, 0x00


	//----- nvinfo : EIATTR_KPARAM_INFO
	.align		4
.L_25:
        /*0068*/ 	.byte	0x04, 0x17
        /*006a*/ 	.short	(.L_27 - .L_26)
.L_26:
        /*006c*/ 	.word	0x00000000
        /*0070*/ 	.short	0x0007
        /*0072*/ 	.short	0x0030
        /*0074*/ 	.byte	0x00, 0xf0, 0x11, 0x00


	//----- nvinfo : EIATTR_KPARAM_INFO
	.align		4
.L_27:
        /*0078*/ 	.byte	0x04, 0x17
        /*007a*/ 	.short	(.L_29 - .L_28)
.L_28:
        /*007c*/ 	.word	0x00000000
        /*0080*/ 	.short	0x0006
        /*0082*/ 	.short	0x002c
        /*0084*/ 	.byte	0x00, 0xf0, 0x11, 0x00


	//----- nvinfo : EIATTR_KPARAM_INFO
	.align		4
.L_29:
        /*0088*/ 	.byte	0x04, 0x17
        /*008a*/ 	.short	(.L_31 - .L_30)
.L_30:
        /*008c*/ 	.word	0x00000000
        /*0090*/ 	.short	0x0005
        /*0092*/ 	.short	0x0028
        /*0094*/ 	.byte	0x00, 0xf0, 0x11, 0x00


	//----- nvinfo : EIATTR_KPARAM_INFO
	.align		4
.L_31:
        /*0098*/ 	.byte	0x04, 0x17
        /*009a*/ 	.short	(.L_33 - .L_32)
.L_32:
        /*009c*/ 	.word	0x00000000
        /*00a0*/ 	.short	0x0004
        /*00a2*/ 	.short	0x0020
        /*00a4*/ 	.byte	0x00, 0xf5, 0x21, 0x00


	//----- nvinfo : EIATTR_KPARAM_INFO
	.align		4
.L_33:
        /*00a8*/ 	.byte	0x04, 0x17
        /*00aa*/ 	.short	(.L_35 - .L_34)
.L_34:
        /*00ac*/ 	.word	0x00000000
        /*00b0*/ 	.short	0x0003
        /*00b2*/ 	.short	0x0018
        /*00b4*/ 	.byte	0x00, 0xf5, 0x21, 0x00


	//----- nvinfo : EIATTR_KPARAM_INFO
	.align		4
.L_35:
        /*00b8*/ 	.byte	0x04, 0x17
        /*00ba*/ 	.short	(.L_37 - .L_36)
.L_36:
        /*00bc*/ 	.word	0x00000000
        /*00c0*/ 	.short	0x0002
        /*00c2*/ 	.short	0x0010
        /*00c4*/ 	.byte	0x00, 0xf5, 0x21, 0x00


	//----- nvinfo : EIATTR_KPARAM_INFO
	.align		4
.L_37:
        /*00c8*/ 	.byte	0x04, 0x17
        /*00ca*/ 	.short	(.L_39 - .L_38)
.L_38:
        /*00cc*/ 	.word	0x00000000
        /*00d0*/ 	.short	0x0001
        /*00d2*/ 	.short	0x0008
        /*00d4*/ 	.byte	0x00, 0xf5, 0x21, 0x00


	//----- nvinfo : EIATTR_KPARAM_INFO
	.align		4
.L_39:
        /*00d8*/ 	.byte	0x04, 0x17
        /*00da*/ 	.short	(.L_41 - .L_40)
.L_40:
        /*00dc*/ 	.word	0x00000000
        /*00e0*/ 	.short	0x0000
        /*00e2*/ 	.short	0x0000
        /*00e4*/ 	.byte	0x00, 0xf5, 0x21, 0x00


	//----- nvinfo : EIATTR_SPARSE_MMA_MASK
	.align		4
.L_41:
        /*00e8*/ 	.byte	0x03, 0x50
        /*00ea*/ 	.short	0x0000


	//----- nvinfo : EIATTR_MAXREG_COUNT
	.align		4
        /*00ec*/ 	.byte	0x03, 0x1b
        /*00ee*/ 	.short	0x00ff


	//----- nvinfo : EIATTR_MERCURY_ISA_VERSION
	.align		4
        /*00f0*/ 	.byte	0x03, 0x5f
        /*00f2*/ 	.short	0x0101


	//----- nvinfo : EIATTR_VRC_CTA_INIT_COUNT
	.align		4
        /*00f4*/ 	.byte	0x02, 0x4a
	.zero		1
	.zero		1


	//----- nvinfo : EIATTR_EXIT_INSTR_OFFSETS
	.align		4
        /*00f8*/ 	.byte	0x04, 0x1c
        /*00fa*/ 	.short	(.L_43 - .L_42)


	//   ....[0]....
.L_42:
        /*00fc*/ 	.word	0x00000070


	//   ....[1]....
        /*0100*/ 	.word	0x00002240


	//----- nvinfo : EIATTR_CRS_STACK_SIZE
	.align		4
.L_43:
        /*0104*/ 	.byte	0x04, 0x1e
        /*0106*/ 	.short	(.L_45 - .L_44)
.L_44:
        /*0108*/ 	.word	0x00000000


	//----- nvinfo : EIATTR_CBANK_PARAM_SIZE
	.align		4
.L_45:
        /*010c*/ 	.byte	0x03, 0x19
        /*010e*/ 	.short	0x004c


	//----- nvinfo : EIATTR_PARAM_CBANK
	.align		4
        /*0110*/ 	.byte	0x04, 0x0a
        /*0112*/ 	.short	(.L_47 - .L_46)
	.align		4
.L_46:
        /*0114*/ 	.word	index@(.nv.constant0._Z13ranger_kernelPfS_S_S_S_iifffffii)
        /*0118*/ 	.short	0x0380
        /*011a*/ 	.short	0x004c


	//----- nvinfo : EIATTR_SW_WAR
	.align		4
.L_47:
        /*011c*/ 	.byte	0x04, 0x36
        /*011e*/ 	.short	(.L_49 - .L_48)
.L_48:
        /*0120*/ 	.word	0x00000008
.L_49:


//--------------------- .nv.callgraph             --------------------------
	.section	.nv.callgraph,"",@"SHT_CUDA_CALLGRAPH"
	.align	4
	.sectionentsize	8
	.align		4
        /*0000*/ 	.word	0x00000000
	.align		4
        /*0004*/ 	.word	0xffffffff
	.align		4
        /*0008*/ 	.word	0x00000000
	.align		4
        /*000c*/ 	.word	0xfffffffe
	.align		4
        /*0010*/ 	.word	0x00000000
	.align		4
        /*0014*/ 	.word	0xfffffffd
	.align		4
        /*0018*/ 	.word	0x00000000
	.align		4
        /*001c*/ 	.word	0xfffffffc


//--------------------- .text._Z13ranger_kernelPfS_S_S_S_iifffffii --------------------------
	.section	.text._Z13ranger_kernelPfS_S_S_S_iifffffii,"ax",@progbits
	.align	128
        .global         _Z13ranger_kernelPfS_S_S_S_iifffffii
        .type           _Z13ranger_kernelPfS_S_S_S_iifffffii,@function
        .size           _Z13ranger_kernelPfS_S_S_S_iifffffii,(.L_x_48 - _Z13ranger_kernelPfS_S_S_S_iifffffii)
        .other          _Z13ranger_kernelPfS_S_S_S_iifffffii,@"STO_CUDA_ENTRY STV_DEFAULT"
_Z13ranger_kernelPfS_S_S_S_iifffffii:
.text._Z13ranger_kernelPfS_S_S_S_iifffffii:
[----:B------:R-:W-:Y:S01]  /*0000*/  LDC R1, c[0x0][0x37c] ;  /* 0x0000df00ff017b82 */ /* 0x000fe20000000800 */
[----:B------:R-:W0:Y:S07]  /*0010*/  S2R R0, SR_TID.X ;  /* 0x0000000000007919 */ /* 0x000e2e0000002100 */
[----:B------:R-:W0:Y:S01]  /*0020*/  S2UR UR4, SR_CTAID.X ;  /* 0x00000000000479c3 */ /* 0x000e220000002500 */
[----:B------:R-:W1:Y:S07]  /*0030*/  LDCU UR5, c[0x0][0x3a8] ;  /* 0x00007500ff0577ac */ /* 0x000e6e0008000800 */
[----:B------:R-:W0:Y:S02]  /*0040*/  LDC R5, c[0x0][0x360] ;  /* 0x0000d800ff057b82 */ /* 0x000e240000000800 */
[----:B0-----:R-:W-:-:S05]  /*0050*/  IMAD R5, R5, UR4, R0 ;  /* 0x0000000405057c24 */ /* 0x001fca000f8e0200 */
[----:B-1----:R-:W-:-:S13]  /*0060*/  ISETP.GE.AND P0, PT, R5, UR5, PT ;  /* 0x0000000505007c0c */ /* 0x002fda000bf06270 */
[----:B------:R-:W-:Y:S05]  /*0070*/  @P0 EXIT ;  /* 0x000000000000094d */ /* 0x000fea0003800000 */
[----:B------:R-:W0:Y:S01]  /*0080*/  LDC.64 R22, c[0x0][0x388] ;  /* 0x0000e200ff167b82 */ /* 0x000e220000000a00 */
[----:B------:R-:W1:Y:S07]  /*0090*/  LDCU.64 UR6, c[0x0][0x358] ;  /* 0x00006b00ff0677ac */ /* 0x000e6e0008000a00 */
[----:B------:R-:W2:Y:S08]  /*00a0*/  LDC.64 R14, c[0x0][0x398] ;  /* 0x0000e600ff0e7b82 */ /* 0x000eb00000000a00 */
[----:B------:R-:W3:Y:S08]  /*00b0*/  LDC R11, c[0x0][0x3b8] ;  /* 0x0000ee00ff0b7b82 */ /* 0x000ef00000000800 */
[----:B------:R-:W4:Y:S01]  /*00c0*/  LDC.64 R16, c[0x0][0x390] ;  /* 0x0000e400ff107b82 */ /* 0x000f220000000a00 */
[C---:B0-----:R-:W-:Y:S01]  /*00d0*/  IMAD.WIDE R22, R5.reuse, 0x4, R22 ;  /* 0x0000000405167825 */ /* 0x041fe200078e0216 */
[----:B------:R-:W-:Y:S01]  /*00e0*/  MOV R18, 0x3a2c32e4 ;  /* 0x3a2c32e400127802 */ /* 0x000fe20000000f00 */
[----:B------:R-:W0:Y:S03]  /*00f0*/  LDCU UR4, c[0x0][0x3b4] ;  /* 0x00007680ff0477ac */ /* 0x000e260008000800 */
[----:B-1----:R-:W5:Y:S01]  /*0100*/  LDG.E R6, desc[UR6][R22.64] ;  /* 0x0000000616067981 */ /* 0x002f62000c1e1900 */
[----:B--2---:R-:W-:-:S05]  /*0110*/  IMAD.WIDE R14, R5, 0x4, R14 ;  /* 0x00000004050e7825 */ /* 0x004fca00078e020e */
[----:B------:R-:W2:Y:S01]  /*0120*/  LDG.E R0, desc[UR6][R14.64] ;  /* 0x000000060e007981 */ /* 0x000ea2000c1e1900 */
[----:B---3--:R-:W1:Y:S02]  /*0130*/  F2F.F64.F32 R8, R11 ;  /* 0x0000000b00087310 */ /* 0x008e640000201800 */
[----:B-1----:R-:W-:Y:S01]  /*0140*/  DADD R8, -R8, 1 ;  /* 0x3ff0000008087429 */ /* 0x002fe20000000100 */
[C---:B------:R-:W-:Y:S01]  /*0150*/  FMUL R10, |R11|.reuse, 16777216 ;  /* 0x4b8000000b0a7820 */ /* 0x040fe20000400200 */
[----:B------:R-:W-:-:S04]  /*0160*/  FSETP.GEU.AND P0, PT, |R11|, 1.175494350822287508e-38, PT ;  /* 0x008000000b00780b */ /* 0x000fc80003f0e200 */
[-C--:B------:R-:W-:Y:S01]  /*0170*/  FSEL R10, R10, |R11|.reuse, !P0 ;  /* 0x4000000b0a0a7208 */ /* 0x080fe20004000000 */
[----:B-----5:R-:W1:Y:S01]  /*0180*/  F2F.F64.F32 R6, R6 ;  /* 0x0000000600067310 */ /* 0x020e620000201800 */
[----:B--2---:R-:W-:-:S07]  /*0190*/  FMUL R4, R0, R11 ;  /* 0x0000000b00047220 */ /* 0x004fce0000400000 */
[----:B------:R-:W2:Y:S01]  /*01a0*/  F2F.F64.F32 R2, R4 ;  /* 0x0000000400027310 */ /* 0x000ea20000201800 */
[----:B-1----:R-:W-:-:S08]  /*01b0*/  DMUL R12, R8, R6 ;  /* 0x00000006080c7228 */ /* 0x002fd00000000000 */
[----:B--2---:R-:W-:-:S10]  /*01c0*/  DFMA R2, R6, R12, R2 ;  /* 0x0000000c0602722b */ /* 0x004fd40000000002 */
[----:B------:R-:W1:Y:S01]  /*01d0*/  F2F.F32.F64 R3, R2 ;  /* 0x0000000200037310 */ /* 0x000e620000301000 */
[----:B----4-:R-:W-:Y:S01]  /*01e0*/  IMAD.WIDE R12, R5, 0x4, R16 ;  /* 0x00000004050c7825 */ /* 0x010fe200078e0210 */
[----:B-1----:R1:W-:Y:S04]  /*01f0*/  STG.E desc[UR6][R14.64], R3 ;  /* 0x000000030e007986 */ /* 0x0023e8000c101906 */
[----:B------:R-:W2:Y:S01]  /*0200*/  LDG.E R0, desc[UR6][R12.64] ;  /* 0x000000060c007981 */ /* 0x000ea2000c1e1900 */
[----:B------:R-:W-:-:S05]  /*0210*/  VIADD R4, R10, 0xc0cafb0d ;  /* 0xc0cafb0d0a047836 */ /* 0x000fca0000000000 */
[----:B------:R-:W-:-:S05]  /*0220*/  LOP3.LUT R17, R4, 0xff800000, RZ, 0xc0, !PT ;  /* 0xff80000004117812 */ /* 0x000fca00078ec0ff */
[----:B------:R-:W-:-:S04]  /*0230*/  IMAD.IADD R10, R10, 0x1, -R17 ;  /* 0x000000010a0a7824 */ /* 0x000fc800078e0a11 */
[----:B------:R-:W-:-:S06]  /*0240*/  FADD R4, R10, 1 ;  /* 0x3f8000000a047421 */ /* 0x000fcc0000000000 */
[----:B------:R-:W3:Y:S01]  /*0250*/  MUFU.RCP R4, R4 ;  /* 0x0000000400047308 */ /* 0x000ee20000001000 */
[----:B------:R-:W-:-:S04]  /*0260*/  FADD R10, R10, -1 ;  /* 0xbf8000000a0a7421 */ /* 0x000fc80000000000 */
[----:B-1----:R-:W-:Y:S01]  /*0270*/  FADD R15, R10, R10 ;  /* 0x0000000a0a0f7221 */ /* 0x002fe20000000000 */
[----:B------:R-:W-:Y:S02]  /*0280*/  FSEL R2, RZ, -24, P0 ;  /* 0xc1c00000ff027808 */ /* 0x000fe40000000000 */
[----:B------:R-:W-:Y:S01]  /*0290*/  I2FP.F32.S32 R17, R17 ;  /* 0x0000001100117245 */ /* 0x000fe20000201400 */
[----:B---3--:R-:W-:-:S04]  /*02a0*/  FMUL R14, R4, R15 ;  /* 0x0000000f040e7220 */ /* 0x008fc80000400000 */
[----:B------:R-:W-:Y:S01]  /*02b0*/  FFMA R17, R17, 1.1920928955078125e-07, R2 ;  /* 0x3400000011117823 */ /* 0x000fe20000000002 */
[----:B------:R-:W-:Y:S01]  /*02c0*/  FADD R16, R10, -R14 ;  /* 0x8000000e0a107221 */ /* 0x000fe20000000000 */
[C---:B------:R-:W-:Y:S02]  /*02d0*/  FMUL R15, R14.reuse, R14 ;  /* 0x0000000e0e0f7220 */ /* 0x040fe40000400000 */
[----:B------:R-:W-:Y:S01]  /*02e0*/  FFMA R2, R14, 1.4426950216293334961, R17 ;  /* 0x3fb8aa3b0e027823 */ /* 0x000fe20000000011 */
[----:B------:R-:W-:Y:S01]  /*02f0*/  FADD R19, R16, R16 ;  /* 0x0000001010137221 */ /* 0x000fe20000000000 */
[----:B------:R-:W-:Y:S02]  /*0300*/  FFMA R16, R15, R18, 0.0032181653659790754318 ;  /* 0x3b52e7db0f107423 */ /* 0x000fe40000000012 */
[----:B------:R-:W-:Y:S01]  /*0310*/  FADD R17, R17, -R2 ;  /* 0x8000000211117221 */ /* 0x000fe20000000000 */
[----:B------:R-:W1:Y:S01]  /*0320*/  LDC R18, c[0x0][0x3ac] ;  /* 0x0000eb00ff127b82 */ /* 0x000e620000000800 */
[----:B------:R-:W-:Y:S01]  /*0330*/  FFMA R19, R10, -R14, R19 ;  /* 0x8000000e0a137223 */ /* 0x000fe20000000013 */
[----:B------:R-:W-:-:S03]  /*0340*/  FFMA R16, R15, R16, 0.018033718690276145935 ;  /* 0x3c93bb730f107423 */ /* 0x000fc60000000010 */
[----:B------:R-:W-:Y:S01]  /*0350*/  FMUL R19, R4, R19 ;  /* 0x0000001304137220 */ /* 0x000fe20000400000 */
[----:B------:R-:W-:Y:S01]  /*0360*/  FFMA R4, R14, 1.4426950216293334961, R17 ;  /* 0x3fb8aa3b0e047823 */ /* 0x000fe20000000011 */
[----:B------:R-:W-:-:S03]  /*0370*/  FFMA R16, R15, R16, 0.12022458761930465698 ;  /* 0x3df6384f0f107423 */ /* 0x000fc60000000010 */
[----:B------:R-:W-:Y:S01]  /*0380*/  FFMA R17, R19, 1.4426950216293334961, R4 ;  /* 0x3fb8aa3b13117823 */ /* 0x000fe20000000004 */
[----:B------:R-:W-:-:S03]  /*0390*/  FMUL R15, R15, R16 ;  /* 0x000000100f0f7220 */ /* 0x000fc60000400000 */
[----:B------:R-:W-:Y:S01]  /*03a0*/  FFMA R4, R14, 1.9251366722983220825e-08, R17 ;  /* 0x32a55e340e047823 */ /* 0x000fe20000000011 */
[----:B------:R-:W-:-:S04]  /*03b0*/  FMUL R10, R15, 3 ;  /* 0x404000000f0a7820 */ /* 0x000fc80000400000 */
[----:B------:R-:W-:-:S04]  /*03c0*/  FFMA R4, R19, R10, R4 ;  /* 0x0000000a13047223 */ /* 0x000fc80000000004 */
[----:B------:R-:W-:Y:S01]  /*03d0*/  FFMA R21, R14, R15, R4 ;  /* 0x0000000f0e157223 */ /* 0x000fe20000000004 */
[----:B-1----:R-:W-:Y:S01]  /*03e0*/  I2FP.F32.S32 R4, R18 ;  /* 0x0000001200047245 */ /* 0x002fe20000201400 */
[----:B0-----:R-:W0:Y:S02]  /*03f0*/  F2F.F64.F32 R14, UR4 ;  /* 0x00000004000e7d10 */ /* 0x001e240008201800 */
[----:B------:R-:W-:-:S04]  /*0400*/  FADD R25, R2, R21 ;  /* 0x0000001502197221 */ /* 0x000fc80000000000 */
[----:B------:R-:W-:-:S04]  /*0410*/  FMUL R19, R4, R25 ;  /* 0x0000001904137220 */ /* 0x000fc80000400000 */
[----:B------:R-:W1:Y:S01]  /*0420*/  FRND R10, R19 ;  /* 0x00000013000a7307 */ /* 0x000e620000201000 */
[----:B------:R-:W-:Y:S01]  /*0430*/  FADD R2, -R2, R25 ;  /* 0x0000001902027221 */ /* 0x000fe20000000100 */
[----:B0-----:R-:W-:-:S03]  /*0440*/  DADD R14, -R14, 1 ;  /* 0x3ff000000e0e7429 */ /* 0x001fc60000000100 */
[----:B------:R-:W-:Y:S01]  /*0450*/  FADD R21, R21, -R2 ;  /* 0x8000000215157221 */ /* 0x000fe20000000000 */
[----:B------:R-:W-:-:S04]  /*0460*/  FFMA R2, R4, R25, -R19 ;  /* 0x0000001904027223 */ /* 0x000fc80000000813 */
[----:B------:R-:W-:Y:S01]  /*0470*/  FFMA R2, R4, R21, R2 ;  /* 0x0000001504027223 */ /* 0x000fe20000000002 */
[----:B-1----:R-:W-:-:S04]  /*0480*/  FADD R21, R19, -R10 ;  /* 0x8000000a13157221 */ /* 0x002fc80000000000 */
[----:B------:R-:W-:Y:S01]  /*0490*/  FADD R21, R2, R21 ;  /* 0x0000001502157221 */ /* 0x000fe20000000000 */
[----:B------:R-:W-:-:S04]  /*04a0*/  FSETP.GT.AND P0, PT, R10, RZ, PT ;  /* 0x000000ff0a00720b */ /* 0x000fc80003f04000 */
[----:B------:R-:W-:Y:S02]  /*04b0*/  SEL R10, RZ, 0x83000000, P0 ;  /* 0x83000000ff0a7807 */ /* 0x000fe40000000000 */
[----:B------:R-:W-:Y:S02]  /*04c0*/  FSETP.NEU.AND P0, PT, R11, 1, PT ;  /* 0x3f8000000b00780b */ /* 0x000fe40003f0d000 */
[C---:B------:R-:W-:Y:S02]  /*04d0*/  FSETP.GT.AND P1, PT, |R19|.reuse, 152, PT ;  /* 0x431800001300780b */ /* 0x040fe40003f24200 */
[----:B------:R-:W-:Y:S02]  /*04e0*/  ISETP.EQ.OR P0, PT, R18, RZ, !P0 ;  /* 0x000000ff1200720c */ /* 0x000fe40004702670 */
[----:B------:R-:W-:Y:S01]  /*04f0*/  FSETP.GEU.AND P2, PT, R19, RZ, PT ;  /* 0x000000ff1300720b */ /* 0x000fe20003f4e000 */
[----:B--2---:R-:W-:-:S04]  /*0500*/  FMUL R0, R0, UR4 ;  /* 0x0000000400007c20 */ /* 0x004fc80008400000 */
[----:B------:R-:W0:Y:S02]  /*0510*/  F2F.F64.F32 R16, R0 ;  /* 0x0000000000107310 */ /* 0x000e240000201800 */
[----:B0-----:R-:W-:Y:S01]  /*0520*/  DFMA R14, R6, R14, R16 ;  /* 0x0000000e060e722b */ /* 0x001fe20000000010 */
[----:B------:R-:W-:-:S05]  /*0530*/  IMAD.MOV.U32 R6, RZ, RZ, 0x391fcb8e ;  /* 0x391fcb8eff067424 */ /* 0x000fca00078e00ff */
[----:B------:R-:W0:Y:S01]  /*0540*/  F2F.F32.F64 R2, R14 ;  /* 0x0000000e00027310 */ /* 0x000e220000301000 */
[----:B------:R-:W-:-:S04]  /*0550*/  FFMA R0, R21, R6, 0.0013391353422775864601 ;  /* 0x3aaf85ed15007423 */ /* 0x000fc80000000006 */
[----:B------:R-:W-:-:S03]  /*0560*/  FFMA R0, R21, R0, 0.0096188392490148544312 ;  /* 0x3c1d985615007423 */ /* 0x000fc60000000000 */
[----:B------:R-:W1:Y:S01]  /*0570*/  F2I.NTZ R7, R19 ;  /* 0x0000001300077305 */ /* 0x000e620000203100 */
[----:B------:R-:W-:Y:S01]  /*0580*/  FFMA R6, R21, R0, 0.055503588169813156128 ;  /* 0x3d6357bb15067423 */ /* 0x000fe20000000000 */
[----:B------:R-:W-:-:S03]  /*0590*/  FMUL R0, R4, 0.5 ;  /* 0x3f00000004007820 */ /* 0x000fc60000400000 */
[C---:B------:R-:W-:Y:S01]  /*05a0*/  FFMA R6, R21.reuse, R6, 0.24022644758224487305 ;  /* 0x3e75fdec15067423 */ /* 0x040fe20000000006 */
[----:B0-----:R0:W-:Y:S02]  /*05b0*/  STG.E desc[UR6][R12.64], R2 ;  /* 0x000000020c007986 */ /* 0x0011e4000c101906 */
[----:B------:R-:W2:Y:S01]  /*05c0*/  FRND.TRUNC R0, R0 ;  /* 0x0000000000007307 */ /* 0x000ea2000020d000 */
[----:B------:R-:W-:Y:S01]  /*05d0*/  FFMA R6, R21, R6, 0.69314718246459960938 ;  /* 0x3f31721815067423 */ /* 0x000fe20000000006 */
[----:B------:R-:W-:-:S03]  /*05e0*/  VIADD R15, R10, 0x7f000000 ;  /* 0x7f0000000a0f7836 */ /* 0x000fc60000000000 */
[----:B------:R-:W-:Y:S01]  /*05f0*/  FFMA R6, R21, R6, 1 ;  /* 0x3f80000015067423 */ /* 0x000fe20000000006 */
[----:B-1----:R-:W-:-:S03]  /*0600*/  LEA R7, R7, -R10, 0x17 ;  /* 0x8000000a07077211 */ /* 0x002fc600078eb8ff */
[----:B------:R-:W-:-:S04]  /*0610*/  FMUL R6, R6, R15 ;  /* 0x0000000f06067220 */ /* 0x000fc80000400000 */
[----:B------:R-:W-:Y:S01]  /*0620*/  FMUL R6, R6, R7 ;  /* 0x0000000706067220 */ /* 0x000fe20000400000 */
[----:B--2---:R-:W-:Y:S01]  /*0630*/  FADD R7, R0, R0 ;  /* 0x0000000000077221 */ /* 0x004fe20000000000 */
[----:B------:R-:W-:Y:S01]  /*0640*/  IMAD.MOV.U32 R14, RZ, RZ, 0x3f800000 ;  /* 0x3f800000ff0e7424 */ /* 0x000fe200078e00ff */
[----:B------:R-:W-:Y:S02]  /*0650*/  @P1 FSEL R6, RZ, +INF , !P2 ;  /* 0x7f800000ff061808 */ /* 0x000fe40005000000 */
[----:B------:R-:W-:Y:S01]  /*0660*/  FADD R0, R4, -R7 ;  /* 0x8000000704007221 */ /* 0x000fe20000000000 */
[----:B0-----:R-:W-:Y:S06]  /*0670*/  @P0 BRA `(.L_x_0) ;  /* 0x0000000000500947 */ /* 0x001fec0003800000 */
[----:B------:R-:W-:-:S04]  /*0680*/  FSETP.NAN.AND P0, PT, |R4|, |R4|, PT ;  /* 0x400000040400720b */ /* 0x000fc80003f08200 */
[----:B------:R-:W-:-:S13]  /*0690*/  FSETP.NUM.AND P0, PT, |R11|, |R11|, !P0 ;  /* 0x4000000b0b00720b */ /* 0x000fda0004707200 */
[----:B------:R-:W-:Y:S01]  /*06a0*/  @!P0 FADD R14, R4, R11 ;  /* 0x0000000b040e8221 */ /* 0x000fe20000000000 */
[----:B------:R-:W-:Y:S06]  /*06b0*/  @!P0 BRA `(.L_x_0) ;  /* 0x0000000000408947 */ /* 0x000fec0003800000 */
[C---:B------:R-:W-:Y:S02]  /*06c0*/  FSETP.NEU.AND P0, PT, |R11|.reuse, +INF , PT ;  /* 0x7f8000000b00780b */ /* 0x040fe40003f0d200 */
[----:B------:R-:W-:-:S13]  /*06d0*/  FSETP.NEU.AND P1, PT, R11, RZ, PT ;  /* 0x000000ff0b00720b */ /* 0x000fda0003f2d000 */
[----:B------:R-:W-:Y:S05]  /*06e0*/  @P0 BRA P1, `(.L_x_1) ;  /* 0x0000000000180947 */ /* 0x000fea0000800000 */
[----:B------:R-:W-:Y:S01]  /*06f0*/  ISETP.GE.AND P1, PT, R18, RZ, PT ;  /* 0x000000ff1200720c */ /* 0x000fe20003f26270 */
[----:B------:R-:W-:Y:S01]  /*0700*/  FADD R14, R11, R11 ;  /* 0x0000000b0b0e7221 */ /* 0x000fe20000000000 */
[----:B------:R-:W-:-:S11]  /*0710*/  FSETP.NEU.AND P0, PT, |R0|, 1, PT ;  /* 0x3f8000000000780b */ /* 0x000fd60003f0d200 */
[----:B------:R-:W-:-:S04]  /*0720*/  @!P1 LOP3.LUT R14, R14, 0x7f800000, RZ, 0x3c, !PT ;  /* 0x7f8000000e0e9812 */ /* 0x000fc800078e3cff */
[----:B------:R-:W-:Y:S01]  /*0730*/  @P0 LOP3.LUT R14, R14, 0x7fffffff, RZ, 0xc0, !PT ;  /* 0x7fffffff0e0e0812 */ /* 0x000fe200078ec0ff */
[----:B------:R-:W-:Y:S06]  /*0740*/  BRA `(.L_x_0) ;  /* 0x00000000001c7947 */ /* 0x000fec0003800000 */
.L_x_1:
[----:B------:R-:W-:Y:S02]  /*0750*/  FSETP.NEU.AND P0, PT, |R4|, +INF , PT ;  /* 0x7f8000000400780b */ /* 0x000fe40003f0d200 */
[----:B------:R-:W-:-:S13]  /*0760*/  FSETP.EQ.AND P1, PT, R11, -1, PT ;  /* 0xbf8000000b00780b */ /* 0x000fda0003f22000 */
[----:B------:R-:W-:Y:S05]  /*0770*/  @!P0 BRA P1, `(.L_x_0) ;  /* 0x0000000000108947 */ /* 0x000fea0000800000 */
[----:B------:R-:W-:Y:S01]  /*0780*/  FSETP.GEU.AND P0, PT, R11, RZ, PT ;  /* 0x000000ff0b00720b */ /* 0x000fe20003f0e000 */
[----:B------:R-:W-:-:S12]  /*0790*/  IMAD.MOV.U32 R14, RZ, RZ, R6 ;  /* 0x000000ffff0e7224 */ /* 0x000fd800078e0006 */
[----:B------:R-:W-:-:S04]  /*07a0*/  @!P0 FSETP.NEU.AND P1, PT, |R0|, 1, PT ;  /* 0x3f8000000000880b */ /* 0x000fc80003f2d200 */
[----:B------:R-:W-:-:S09]  /*07b0*/  @!P0 FSEL R14, R6, -R6, P1 ;  /* 0x80000006060e8208 */ /* 0x000fd20000800000 */
.L_x_0:
[----:B------:R-:W0:Y:S01]  /*07c0*/  MUFU.RCP64H R7, R9 ;  /* 0x0000000900077308 */ /* 0x000e220000001800 */
[----:B------:R-:W-:-:S06]  /*07d0*/  MOV R6, 0x1 ;  /* 0x0000000100067802 */ /* 0x000fcc0000000f00 */
[----:B0-----:R-:W-:-:S08]  /*07e0*/  DFMA R10, -R8, R6, 1 ;  /* 0x3ff00000080a742b */ /* 0x001fd00000000106 */
[----:B------:R-:W-:-:S08]  /*07f0*/  DFMA R10, R10, R10, R10 ;  /* 0x0000000a0a0a722b */ /* 0x000fd0000000000a */
[----:B------:R-:W-:-:S08]  /*0800*/  DFMA R10, R6, R10, R6 ;  /* 0x0000000a060a722b */ /* 0x000fd00000000006 */
[----:B------:R-:W-:-:S08]  /*0810*/  DFMA R6, -R8, R10, 1 ;  /* 0x3ff000000806742b */ /* 0x000fd0000000010a */
[----:B------:R-:W-:-:S08]  /*0820*/  DFMA R6, R10, R6, R10 ;  /* 0x000000060a06722b */ /* 0x000fd0000000000a */
[----:B------:R-:W-:-:S08]  /*0830*/  DMUL R10, R6, 2 ;  /* 0x40000000060a7828 */ /* 0x000fd00000000000 */
[----:B------:R-:W-:-:S08]  /*0840*/  DFMA R12, -R8, R10, 2 ;  /* 0x40000000080c742b */ /* 0x000fd0000000010a */
[----:B------:R-:W-:-:S10]  /*0850*/  DFMA R6, R6, R12, R10 ;  /* 0x0000000c0606722b */ /* 0x000fd4000000000a */
[----:B------:R-:W-:-:S05]  /*0860*/  FFMA R10, RZ, R9, R7 ;  /* 0x00000009ff0a7223 */ /* 0x000fca0000000007 */
[----:B------:R-:W-:-:S13]  /*0870*/  FSETP.GT.AND P0, PT, |R10|, 1.469367938527859385e-39, PT ;  /* 0x001000000a00780b */ /* 0x000fda0003f04200 */
[----:B------:R-:W-:Y:S05]  /*0880*/  @P0 BRA `(.L_x_2) ;  /* 0x00000000001c0947 */ /* 0x000fea0003800000 */
[----:B------:R-:W-:Y:S01]  /*0890*/  IMAD.MOV.U32 R11, RZ, RZ, R9 ;  /* 0x000000ffff0b7224 */ /* 0x000fe200078e0009 */
[----:B------:R-:W-:Y:S01]  /*08a0*/  MOV R7, 0x40000000 ;  /* 0x4000000000077802 */ /* 0x000fe20000000f00 */
[----:B------:R-:W-:Y:S01]  /*08b0*/  IMAD.MOV.U32 R24, RZ, RZ, RZ ;  /* 0x000000ffff187224 */ /* 0x000fe200078e00ff */
[----:B------:R-:W-:-:S07]  /*08c0*/  MOV R6, 0x8e0 ;  /* 0x000008e000067802 */ /* 0x000fce0000000f00 */
[----:B------:R-:W-:Y:S05]  /*08d0*/  CALL.REL.NOINC `($__internal_0_$__cuda_sm20_div_rn_f64_full) ;  /* 0x00000018005c7944 */ /* 0x000fea0003c00000 */
[----:B------:R-:W-:Y:S02]  /*08e0*/  IMAD.MOV.U32 R6, RZ, RZ, R26 ;  /* 0x000000ffff067224 */ /* 0x000fe400078e001a */
[----:B------:R-:W-:-:S07]  /*08f0*/  IMAD.MOV.U32 R7, RZ, RZ, R27 ;  /* 0x000000ffff077224 */ /* 0x000fce00078e001b */
.L_x_2:
[----:B------:R-:W0:Y:S01]  /*0900*/  F2F.F64.F32 R20, R14 ;  /* 0x0000000e00147310 */ /* 0x000e220000201800 */
[----:B------:R-:W1:Y:S01]  /*0910*/  LDCU UR4, c[0x0][0x3ac] ;  /* 0x00007580ff0477ac */ /* 0x000e620008000800 */
[----:B------:R-:W-:Y:S01]  /*0920*/  MOV R8, 0x1 ;  /* 0x0000000100087802 */ /* 0x000fe20000000f00 */
[----:B0-----:R-:W-:Y:S01]  /*0930*/  DADD R20, -R20, 1 ;  /* 0x3ff0000014147429 */ /* 0x001fe20000000100 */
[----:B-1----:R-:W-:-:S05]  /*0940*/  USHF.L.U32 UR4, UR4, 0x1, URZ ;  /* 0x0000000104047899 */ /* 0x002fca00080006ff */
[----:B------:R-:W0:Y:S01]  /*0950*/  MUFU.RCP64H R9, R21 ;  /* 0x0000001500097308 */ /* 0x000e220000001800 */
[----:B------:R-:W-:-:S05]  /*0960*/  I2FP.F32.S32 R13, UR4 ;  /* 0x00000004000d7c45 */ /* 0x000fca0008201400 */
[----:B------:R-:W-:-:S06]  /*0970*/  FMUL R24, R13, R14 ;  /* 0x0000000e0d187220 */ /* 0x000fcc0000400000 */
[----:B------:R-:W1:Y:S01]  /*0980*/  F2F.F64.F32 R24, R24 ;  /* 0x0000001800187310 */ /* 0x000e620000201800 */
[----:B0-----:R-:W-:-:S08]  /*0990*/  DFMA R10, -R20, R8, 1 ;  /* 0x3ff00000140a742b */ /* 0x001fd00000000108 */
[----:B------:R-:W-:Y:S01]  /*09a0*/  DFMA R10, R10, R10, R10 ;  /* 0x0000000a0a0a722b */ /* 0x000fe2000000000a */
[----:B-1----:R-:W-:-:S07]  /*09b0*/  FSETP.GEU.AND P1, PT, |R25|, 6.5827683646048100446e-37, PT ;  /* 0x036000001900780b */ /* 0x002fce0003f2e200 */
[----:B------:R-:W-:-:S08]  /*09c0*/  DFMA R10, R8, R10, R8 ;  /* 0x0000000a080a722b */ /* 0x000fd00000000008 */
[----:B------:R-:W-:-:S08]  /*09d0*/  DFMA R8, -R20, R10, 1 ;  /* 0x3ff000001408742b */ /* 0x000fd0000000010a */
[----:B------:R-:W-:Y:S02]  /*09e0*/  DFMA R10, R10, R8, R10 ;  /* 0x000000080a0a722b */ /* 0x000fe4000000000a */
[----:B------:R-:W-:-:S06]  /*09f0*/  DADD R8, R6, -1 ;  /* 0xbff0000006087429 */ /* 0x000fcc0000000000 */
[----:B------:R-:W-:-:S04]  /*0a00*/  DMUL R12, R24, R10 ;  /* 0x0000000a180c7228 */ /* 0x000fc80000000000 */
[----:B------:R-:W0:Y:S04]  /*0a10*/  F2F.F32.F64 R8, R8 ;  /* 0x0000000800087310 */ /* 0x000e280000301000 */
[----:B------:R-:W-:-:S08]  /*0a20*/  DFMA R6, -R20, R12, R24 ;  /* 0x0000000c1406722b */ /* 0x000fd00000000118 */
[----:B------:R-:W-:Y:S01]  /*0a30*/  DFMA R6, R10, R6, R12 ;  /* 0x000000060a06722b */ /* 0x000fe2000000000c */
[----:B0-----:R0:W1:Y:S09]  /*0a40*/  F2F.F64.F32 R18, R8 ;  /* 0x0000000800127310 */ /* 0x0010720000201800 */
[----:B------:R-:W-:-:S05]  /*0a50*/  FFMA R10, RZ, R21, R7 ;  /* 0x00000015ff0a7223 */ /* 0x000fca0000000007 */
[----:B------:R-:W-:-:S13]  /*0a60*/  FSETP.GT.AND P0, PT, |R10|, 1.469367938527859385e-39, PT ;  /* 0x001000000a00780b */ /* 0x000fda0003f04200 */
[----:B01----:R-:W-:Y:S05]  /*0a70*/  @P0 BRA P1, `(.L_x_3) ;  /* 0x00000000001c0947 */ /* 0x003fea0000800000 */
[----:B------:R-:W-:Y:S01]  /*0a80*/  IMAD.MOV.U32 R7, RZ, RZ, R25 ;  /* 0x000000ffff077224 */ /* 0x000fe200078e0019 */
[----:B------:R-:W-:Y:S01]  /*0a90*/  MOV R11, R21 ;  /* 0x00000015000b7202 */ /* 0x000fe20000000f00 */
[----:B------:R-:W-:Y:S01]  /*0aa0*/  IMAD.MOV.U32 R8, RZ, RZ, R20 ;  /* 0x000000ffff087224 */ /* 0x000fe200078e0014 */
[----:B------:R-:W-:-:S07]  /*0ab0*/  MOV R6, 0xad0 ;  /* 0x00000ad000067802 */ /* 0x000fce0000000f00 */
[----:B------:R-:W-:Y:S05]  /*0ac0*/  CALL.REL.NOINC `($__internal_0_$__cuda_sm20_div_rn_f64_full) ;  /* 0x0000001400e07944 */ /* 0x000fea0003c00000 */
[----:B------:R-:W-:Y:S02]  /*0ad0*/  IMAD.MOV.U32 R6, RZ, RZ, R26 ;  /* 0x000000ffff067224 */ /* 0x000fe400078e001a */
[----:B------:R-:W-:-:S07]  /*0ae0*/  IMAD.MOV.U32 R7, RZ, RZ, R27 ;  /* 0x000000ffff077224 */ /* 0x000fce00078e001b */
.L_x_3:
[----:B------:R-:W0:Y:S01]  /*0af0*/  LDCU UR4, c[0x0][0x3c8] ;  /* 0x00007900ff0477ac */ /* 0x000e220008000800 */
[----:B------:R-:W-:Y:S01]  /*0b00*/  DADD R8, R18, -R6 ;  /* 0x0000000012087229 */ /* 0x000fe20000000806 */
[----:B------:R-:W1:Y:S01]  /*0b10*/  LDC.64 R16, c[0x0][0x380] ;  /* 0x0000e000ff107b82 */ /* 0x000e620000000a00 */
[----:B------:R-:W-:Y:S04]  /*0b20*/  BSSY.RECONVERGENT B0, `(.L_x_4) ;  /* 0x000014f000007945 */ /* 0x000fe80003800200 */
[----:B------:R-:W2:Y:S01]  /*0b30*/  F2F.F32.F64 R15, R8 ;  /* 0x00000008000f7310 */ /* 0x000ea20000301000 */
[----:B0-----:R-:W-:-:S04]  /*0b40*/  I2FP.F32.S32 R6, UR4 ;  /* 0x0000000400067c45 */ /* 0x001fc80008201400 */
[----:B--2---:R-:W-:Y:S02]  /*0b50*/  FSETP.GE.AND P0, PT, R15, R6, PT ;  /* 0x000000060f00720b */ /* 0x004fe40003f06000 */
[----:B------:R-:W-:Y:S01]  /*0b60*/  MOV R6, 0x3f800000 ;  /* 0x3f80000000067802 */ /* 0x000fe20000000f00 */
[----:B-1----:R-:W-:-:S10]  /*0b70*/  IMAD.WIDE R16, R5, 0x4, R16 ;  /* 0x0000000405107825 */ /* 0x002fd400078e0210 */
[----:B------:R-:W-:Y:S05]  /*0b80*/  @!P0 BRA `(.L_x_5) ;  /* 0x0000000c00b08947 */ /* 0x000fea0003800000 */
[----:B------:R-:W-:Y:S01]  /*0b90*/  DADD R8, R18, -4 ;  /* 0xc010000012087429 */ /* 0x000fe20000000000 */
[----:B------:R-:W-:Y:S01]  /*0ba0*/  IMAD.MOV.U32 R6, RZ, RZ, 0x1 ;  /* 0x00000001ff067424 */ /* 0x000fe200078e00ff */
[----:B------:R-:W0:Y:S01]  /*0bb0*/  F2F.F64.F32 R14, R15 ;  /* 0x0000000f000e7310 */ /* 0x000e220000201800 */
[----:B------:R-:W-:Y:S07]  /*0bc0*/  BSSY.RECONVERGENT B1, `(.L_x_6) ;  /* 0x0000018000017945 */ /* 0x000fee0003800200 */
[----:B------:R-:W1:Y:S02]  /*0bd0*/  MUFU.RCP64H R7, R9 ;  /* 0x0000000900077308 */ /* 0x000e640000001800 */
[----:B-1----:R-:W-:-:S08]  /*0be0*/  DFMA R10, -R8, R6, 1 ;  /* 0x3ff00000080a742b */ /* 0x002fd00000000106 */
[----:B------:R-:W-:-:S08]  /*0bf0*/  DFMA R10, R10, R10, R10 ;  /* 0x0000000a0a0a722b */ /* 0x000fd0000000000a */
[----:B------:R-:W-:Y:S02]  /*0c00*/  DFMA R6, R6, R10, R6 ;  /* 0x0000000a0606722b */ /* 0x000fe40000000006 */
[----:B0-----:R-:W-:-:S06]  /*0c10*/  DADD R10, R14, -4 ;  /* 0xc01000000e0a7429 */ /* 0x001fcc0000000000 */
[----:B------:R-:W-:Y:S02]  /*0c20*/  DFMA R12, -R8, R6, 1 ;  /* 0x3ff00000080c742b */ /* 0x000fe40000000106 */
[----:B------:R-:W-:-:S06]  /*0c30*/  DMUL R10, R20, R10 ;  /* 0x0000000a140a7228 */ /* 0x000fcc0000000000 */
[----:B------:R-:W-:-:S04]  /*0c40*/  DFMA R6, R6, R12, R6 ;  /* 0x0000000c0606722b */ /* 0x000fc80000000006 */
[----:B------:R-:W-:-:S04]  /*0c50*/  FSETP.GEU.AND P1, PT, |R11|, 6.5827683646048100446e-37, PT ;  /* 0x036000000b00780b */ /* 0x000fc80003f2e200 */
[----:B------:R-:W-:-:S08]  /*0c60*/  DMUL R12, R10, R6 ;  /* 0x000000060a0c7228 */ /* 0x000fd00000000000 */
[----:B------:R-:W-:-:S08]  /*0c70*/  DFMA R20, -R8, R12, R10 ;  /* 0x0000000c0814722b */ /* 0x000fd0000000010a */
[----:B------:R-:W-:Y:S01]  /*0c80*/  DFMA R6, R6, R20, R12 ;  /* 0x000000140606722b */ /* 0x000fe2000000000c */
[----:B------:R-:W-:-:S09]  /*0c90*/  IMAD.MOV.U32 R20, RZ, RZ, 0x3f800000 ;  /* 0x3f800000ff147424 */ /* 0x000fd200078e00ff */
[----:B------:R-:W-:-:S05]  /*0ca0*/  FFMA R12, RZ, R9, R7 ;  /* 0x00000009ff0c7223 */ /* 0x000fca0000000007 */
[----:B------:R-:W-:-:S13]  /*0cb0*/  FSETP.GT.AND P0, PT, |R12|, 1.469367938527859385e-39, PT ;  /* 0x001000000c00780b */ /* 0x000fda0003f04200 */
[----:B------:R-:W-:Y:S05]  /*0cc0*/  @P0 BRA P1, `(.L_x_7) ;  /* 0x00000000001c0947 */ /* 0x000fea0000800000 */
[----:B------:R-:W-:Y:S01]  /*0cd0*/  IMAD.MOV.U32 R7, RZ, RZ, R11 ;  /* 0x000000ffff077224 */ /* 0x000fe200078e000b */
[----:B------:R-:W-:Y:S01]  /*0ce0*/  MOV R24, R10 ;  /* 0x0000000a00187202 */ /* 0x000fe20000000f00 */
[----:B------:R-:W-:Y:S01]  /*0cf0*/  IMAD.MOV.U32 R11, RZ, RZ, R9 ;  /* 0x000000ffff0b7224 */ /* 0x000fe200078e0009 */
[----:B------:R-:W-:-:S07]  /*0d00*/  MOV R6, 0xd20 ;  /* 0x00000d2000067802 */ /* 0x000fce0000000f00 */
[----:B------:R-:W-:Y:S05]  /*0d10*/  CALL.REL.NOINC `($__internal_0_$__cuda_sm20_div_rn_f64_full) ;  /* 0x00000014004c7944 */ /* 0x000fea0003c00000 */
[----:B------:R-:W-:Y:S01]  /*0d20*/  MOV R6, R26 ;  /* 0x0000001a00067202 */ /* 0x000fe20000000f00 */
[----:B------:R-:W-:-:S07]  /*0d30*/  IMAD.MOV.U32 R7, RZ, RZ, R27 ;  /* 0x000000ffff077224 */ /* 0x000fce00078e001b */
.L_x_7:
[----:B------:R-:W-:Y:S05]  /*0d40*/  BSYNC.RECONVERGENT B1 ;  /* 0x0000000000017941 */ /* 0x000fea0003800200 */
.L_x_6:
[----:B------:R-:W0:Y:S01]  /*0d50*/  MUFU.RCP64H R9, R15 ;  /* 0x0000000f00097308 */ /* 0x000e220000001800 */
[----:B------:R-:W-:Y:S01]  /*0d60*/  IMAD.MOV.U32 R8, RZ, RZ, 0x1 ;  /* 0x00000001ff087424 */ /* 0x000fe200078e00ff */
[----:B------:R-:W-:Y:S01]  /*0d70*/  DADD R24, R14, -2 ;  /* 0xc00000000e187429 */ /* 0x000fe20000000000 */
[----:B------:R-:W-:Y:S07]  /*0d80*/  BSSY.RECONVERGENT B1, `(.L_x_8) ;  /* 0x0000015000017945 */ /* 0x000fee0003800200 */
[----:B------:R-:W-:-:S02]  /*0d90*/  DMUL R24, R24, R6 ;  /* 0x0000000618187228 */ /* 0x000fc40000000000 */
[----:B0-----:R-:W-:-:S08]  /*0da0*/  DFMA R10, -R14, R8, 1 ;  /* 0x3ff000000e0a742b */ /* 0x001fd00000000108 */
[----:B------:R-:W-:Y:S01]  /*0db0*/  FSETP.GEU.AND P1, PT, |R25|, 6.5827683646048100446e-37, PT ;  /* 0x036000001900780b */ /* 0x000fe20003f2e200 */
[----:B------:R-:W-:-:S08]  /*0dc0*/  DFMA R10, R10, R10, R10 ;  /* 0x0000000a0a0a722b */ /* 0x000fd0000000000a */
[----:B------:R-:W-:-:S08]  /*0dd0*/  DFMA R10, R8, R10, R8 ;  /* 0x0000000a080a722b */ /* 0x000fd00000000008 */
[----:B------:R-:W-:-:S08]  /*0de0*/  DFMA R8, -R14, R10, 1 ;  /* 0x3ff000000e08742b */ /* 0x000fd0000000010a */
[----:B------:R-:W-:-:S08]  /*0df0*/  DFMA R8, R10, R8, R10 ;  /* 0x000000080a08722b */ /* 0x000fd0000000000a */
[----:B------:R-:W-:-:S08]  /*0e00*/  DMUL R6, R24, R8 ;  /* 0x0000000818067228 */ /* 0x000fd00000000000 */
[----:B------:R-:W-:-:S08]  /*0e10*/  DFMA R10, -R14, R6, R24 ;  /* 0x000000060e0a722b */ /* 0x000fd00000000118 */
[----:B------:R-:W-:-:S10]  /*0e20*/  DFMA R6, R8, R10, R6 ;  /* 0x0000000a0806722b */ /* 0x000fd40000000006 */
[----:B------:R-:W-:-:S05]  /*0e30*/  FFMA R8, RZ, R15, R7 ;  /* 0x0000000fff087223 */ /* 0x000fca0000000007 */
[----:B------:R-:W-:-:S13]  /*0e40*/  FSETP.GT.AND P0, PT, |R8|, 1.469367938527859385e-39, PT ;  /* 0x001000000800780b */ /* 0x000fda0003f04200 */
[----:B------:R-:W-:Y:S05]  /*0e50*/  @P0 BRA P1, `(.L_x_9) ;  /* 0x00000000001c0947 */ /* 0x000fea0000800000 */
[----:B------:R-:W-:Y:S01]  /*0e60*/  MOV R7, R25 ;  /* 0x0000001900077202 */ /* 0x000fe20000000f00 */
[----:B------:R-:W-:Y:S01]  /*0e70*/  IMAD.MOV.U32 R8, RZ, RZ, R14 ;  /* 0x000000ffff087224 */ /* 0x000fe200078e000e */
[----:B------:R-:W-:Y:S01]  /*0e80*/  MOV R6, 0xeb0 ;  /* 0x00000eb000067802 */ /* 0x000fe20000000f00 */
[----:B------:R-:W-:-:S07]  /*0e90*/  IMAD.MOV.U32 R11, RZ, RZ, R15 ;  /* 0x000000ffff0b7224 */ /* 0x000fce00078e000f */
[----:B------:R-:W-:Y:S05]  /*0ea0*/  CALL.REL.NOINC `($__internal_0_$__cuda_sm20_div_rn_f64_full) ;  /* 0x0000001000e87944 */ /* 0x000fea0003c00000 */
[----:B------:R-:W-:Y:S01]  /*0eb0*/  MOV R6, R26 ;  /* 0x0000001a00067202 */ /* 0x000fe20000000f00 */
[----:B------:R-:W-:-:S07]  /*0ec0*/  IMAD.MOV.U32 R7, RZ, RZ, R27 ;  /* 0x000000ffff077224 */ /* 0x000fce00078e001b */
.L_x_9:
[----:B------:R-:W-:Y:S05]  /*0ed0*/  BSYNC.RECONVERGENT B1 ;  /* 0x0000000000017941 */ /* 0x000fea0003800200 */
.L_x_8:
[C---:B------:R-:W-:Y:S01]  /*0ee0*/  DADD R8, R18.reuse, -2 ;  /* 0xc000000012087429 */ /* 0x040fe20000000000 */
[----:B------:R-:W-:Y:S01]  /*0ef0*/  MOV R10, 0x1 ;  /* 0x00000001000a7802 */ /* 0x000fe20000000f00 */
[----:B------:R-:W-:Y:S01]  /*0f00*/  DMUL R24, R18, R6 ;  /* 0x0000000612187228 */ /* 0x000fe20000000000 */
[----:B------:R-:W-:Y:S03]  /*0f10*/  BSSY.RECONVERGENT B1, `(.L_x_10) ;  /* 0x0000014000017945 */ /* 0x000fe60003800200 */
[----:B------:R-:W0:Y:S06]  /*0f20*/  MUFU.RCP64H R11, R9 ;  /* 0x00000009000b7308 */ /* 0x000e2c0000001800 */
[----:B------:R-:W-:Y:S01]  /*0f30*/  FSETP.GEU.AND P1, PT, |R25|, 6.5827683646048100446e-37, PT ;  /* 0x036000001900780b */ /* 0x000fe20003f2e200 */
[----:B0-----:R-:W-:-:S08]  /*0f40*/  DFMA R12, -R8, R10, 1 ;  /* 0x3ff00000080c742b */ /* 0x001fd0000000010a */
        /* <DEDUP_REMOVED lines=10> */
[----:B------:R-:W-:Y:S01]  /*0ff0*/  IMAD.MOV.U32 R7, RZ, RZ, R25 ;  /* 0x000000ffff077224 */ /* 0x000fe200078e0019 */
[----:B------:R-:W-:Y:S02]  /*1000*/  MOV R11, R9 ;  /* 0x00000009000b7202 */ /* 0x000fe40000000f00 */
[----:B------:R-:W-:-:S07]  /*1010*/  MOV R6, 0x1030 ;  /* 0x0000103000067802 */ /* 0x000fce0000000f00 */
[----:B------:R-:W-:Y:S05]  /*1020*/  CALL.REL.NOINC `($__internal_0_$__cuda_sm20_div_rn_f64_full) ;  /* 0x0000001000887944 */ /* 0x000fea0003c00000 */
[----:B------:R-:W-:Y:S01]  /*1030*/  IMAD.MOV.U32 R6, RZ, RZ, R26 ;  /* 0x000000ffff067224 */ /* 0x000fe200078e001a */
[----:B------:R-:W-:-:S07]  /*1040*/  MOV R7, R27 ;  /* 0x0000001b00077202 */ /* 0x000fce0000000f00 */
.L_x_11:
[----:B------:R-:W-:Y:S05]  /*1050*/  BSYNC.RECONVERGENT B1 ;  /* 0x0000000000017941 */ /* 0x000fea0003800200 */
.L_x_10:
[----:B------:R-:W0:Y:S01]  /*1060*/  F2F.F32.F64 R6, R6 ;  /* 0x0000000600067310 */ /* 0x000e220000301000 */
[----:B------:R-:W-:Y:S01]  /*1070*/  BSSY.RECONVERGENT B1, `(.L_x_12) ;  /* 0x000000c000017945 */ /* 0x000fe20003800200 */
[----:B0-----:R-:W-:-:S06]  /*1080*/  VIADD R8, R6, 0xf3000000 ;  /* 0xf300000006087836 */ /* 0x001fcc0000000000 */
[----:B------:R0:W1:Y:S01]  /*1090*/  MUFU.RSQ R11, R6 ;  /* 0x00000006000b7308 */ /* 0x0000620000001400 */
[----:B------:R-:W-:-:S13]  /*10a0*/  ISETP.GT.U32.AND P0, PT, R8, 0x727fffff, PT ;  /* 0x727fffff0800780c */ /* 0x000fda0003f04070 */
[----:B0-----:R-:W-:Y:S05]  /*10b0*/  @!P0 BRA `(.L_x_13) ;  /* 0x00000000000c8947 */ /* 0x001fea0003800000 */
[----:B------:R-:W-:-:S07]  /*10c0*/  MOV R12, 0x10e0 ;  /* 0x000010e0000c7802 */ /* 0x000fce0000000f00 */
[----:B-1----:R-:W-:Y:S05]  /*10d0*/  CALL.REL.NOINC `($__internal_1_$__cuda_sm20_sqrt_rn_f32_slowpath) ;  /* 0x0000001400d07944 */ /* 0x002fea0003c00000 */
[----:B------:R-:W-:Y:S05]  /*10e0*/  BRA `(.L_x_14) ;  /* 0x0000000000107947 */ /* 0x000fea0003800000 */
.L_x_13:
[----:B-1----:R-:W-:Y:S01]  /*10f0*/  FMUL.FTZ R9, R6, R11 ;  /* 0x0000000b06097220 */ /* 0x002fe20000410000 */
[----:B------:R-:W-:-:S03]  /*1100*/  FMUL.FTZ R7, R11, 0.5 ;  /* 0x3f0000000b077820 */ /* 0x000fc60000410000 */
[----:B------:R-:W-:-:S04]  /*1110*/  FFMA R6, -R9, R9, R6 ;  /* 0x0000000909067223 */ /* 0x000fc80000000106 */
[----:B------:R-:W-:-:S07]  /*1120*/  FFMA R9, R6, R7, R9 ;  /* 0x0000000706097223 */ /* 0x000fce0000000009 */
.L_x_14:
[----:B------:R-:W-:Y:S05]  /*1130*/  BSYNC.RECONVERGENT B1 ;  /* 0x0000000000017941 */ /* 0x000fea0003800200 */
.L_x_12:
[----:B------:R-:W0:Y:S01]  /*1140*/  LDC.64 R6, c[0x0][0x3b0] ;  /* 0x0000ec00ff067b82 */ /* 0x000e220000000a00 */
[----:B------:R-:W-:Y:S02]  /*1150*/  HFMA2 R18, -RZ, RZ, 0.771484375, 0.21533203125 ;  /* 0x3a2c32e4ff127431 */ /* 0x000fe400000001ff */
[C---:B0-----:R-:W-:Y:S01]  /*1160*/  FMUL R8, |R7|.reuse, 16777216 ;  /* 0x4b80000007087820 */ /* 0x041fe20000400200 */
[----:B------:R-:W-:Y:S01]  /*1170*/  FSETP.GEU.AND P0, PT, |R7|, 1.175494350822287508e-38, PT ;  /* 0x008000000700780b */ /* 0x000fe20003f0e200 */
[----:B------:R-:W-:-:S03]  /*1180*/  FMUL R24, R9, R6 ;  /* 0x0000000609187220 */ /* 0x000fc60000400000 */
[----:B------:R-:W-:-:S04]  /*1190*/  FSEL R8, R8, |R7|, !P0 ;  /* 0x4000000708087208 */ /* 0x000fc80004000000 */
[----:B------:R-:W-:-:S04]  /*11a0*/  IADD3 R10, PT, PT, R8, -0x3f3504f3, RZ ;  /* 0xc0cafb0d080a7810 */ /* 0x000fc80007ffe0ff */
[----:B------:R-:W-:-:S05]  /*11b0*/  LOP3.LUT R11, R10, 0xff800000, RZ, 0xc0, !PT ;  /* 0xff8000000a0b7812 */ /* 0x000fca00078ec0ff */
[----:B------:R-:W-:Y:S01]  /*11c0*/  IMAD.IADD R8, R8, 0x1, -R11 ;  /* 0x0000000108087824 */ /* 0x000fe200078e0a0b */
[----:B------:R-:W-:-:S03]  /*11d0*/  I2FP.F32.S32 R11, R11 ;  /* 0x0000000b000b7245 */ /* 0x000fc60000201400 */
[C---:B------:R-:W-:Y:S01]  /*11e0*/  FADD R12, R8.reuse, 1 ;  /* 0x3f800000080c7421 */ /* 0x040fe20000000000 */
[----:B------:R-:W-:Y:S01]  /*11f0*/  FADD R10, R8, -1 ;  /* 0xbf800000080a7421 */ /* 0x000fe20000000000 */
[----:B------:R-:W-:-:S03]  /*1200*/  FSEL R8, RZ, -24, P0 ;  /* 0xc1c00000ff087808 */ /* 0x000fc60000000000 */
[----:B------:R-:W-:Y:S01]  /*1210*/  FADD R13, R10, R10 ;  /* 0x0000000a0a0d7221 */ /* 0x000fe20000000000 */
[----:B------:R-:W0:Y:S01]  /*1220*/  MUFU.RCP R12, R12 ;  /* 0x0000000c000c7308 */ /* 0x000e220000001000 */
[----:B------:R-:W-:Y:S02]  /*1230*/  FFMA R11, R11, 1.1920928955078125e-07, R8 ;  /* 0x340000000b0b7823 */ /* 0x000fe40000000008 */
[----:B0-----:R-:W-:-:S04]  /*1240*/  FMUL R14, R12, R13 ;  /* 0x0000000d0c0e7220 */ /* 0x001fc80000400000 */
[----:B------:R-:W-:Y:S01]  /*1250*/  FADD R15, R10, -R14 ;  /* 0x8000000e0a0f7221 */ /* 0x000fe20000000000 */
[C---:B------:R-:W-:Y:S01]  /*1260*/  FMUL R13, R14.reuse, R14 ;  /* 0x0000000e0e0d7220 */ /* 0x040fe20000400000 */
[----:B------:R-:W-:Y:S02]  /*1270*/  FFMA R8, R14, 1.4426950216293334961, R11 ;  /* 0x3fb8aa3b0e087823 */ /* 0x000fe4000000000b */
[----:B------:R-:W-:Y:S01]  /*1280*/  FADD R15, R15, R15 ;  /* 0x0000000f0f0f7221 */ /* 0x000fe20000000000 */
[----:B------:R-:W-:Y:S01]  /*1290*/  FFMA R18, R13, R18, 0.0032181653659790754318 ;  /* 0x3b52e7db0d127423 */ /* 0x000fe20000000012 */
[----:B------:R-:W-:Y:S02]  /*12a0*/  FADD R11, R11, -R8 ;  /* 0x800000080b0b7221 */ /* 0x000fe40000000000 */
[----:B------:R-:W-:Y:S01]  /*12b0*/  FFMA R15, R10, -R14, R15 ;  /* 0x8000000e0a0f7223 */ /* 0x000fe2000000000f */
[----:B------:R-:W-:Y:S01]  /*12c0*/  FFMA R18, R13, R18, 0.018033718690276145935 ;  /* 0x3c93bb730d127423 */ /* 0x000fe20000000012 */
[----:B------:R-:W-:-:S02]  /*12d0*/  FFMA R10, R14, 1.4426950216293334961, R11 ;  /* 0x3fb8aa3b0e0a7823 */ /* 0x000fc4000000000b */
[----:B------:R-:W-:Y:S01]  /*12e0*/  FMUL R15, R12, R15 ;  /* 0x0000000f0c0f7220 */ /* 0x000fe20000400000 */
[----:B------:R-:W-:-:S03]  /*12f0*/  FFMA R18, R13, R18, 0.12022458761930465698 ;  /* 0x3df6384f0d127423 */ /* 0x000fc60000000012 */
[----:B------:R-:W-:Y:S01]  /*1300*/  FFMA R11, R15, 1.4426950216293334961, R10 ;  /* 0x3fb8aa3b0f0b7823 */ /* 0x000fe2000000000a */
[----:B------:R-:W-:-:S03]  /*1310*/  FMUL R13, R13, R18 ;  /* 0x000000120d0d7220 */ /* 0x000fc60000400000 */
[----:B------:R-:W-:Y:S01]  /*1320*/  FFMA R10, R14, 1.9251366722983220825e-08, R11 ;  /* 0x32a55e340e0a7823 */ /* 0x000fe2000000000b */
[----:B------:R-:W-:-:S04]  /*1330*/  FMUL R11, R13, 3 ;  /* 0x404000000d0b7820 */ /* 0x000fc80000400000 */
[----:B------:R-:W-:-:S04]  /*1340*/  FFMA R10, R15, R11, R10 ;  /* 0x0000000b0f0a7223 */ /* 0x000fc8000000000a */
[----:B------:R-:W-:Y:S02]  /*1350*/  FFMA R13, R14, R13, R10 ;  /* 0x0000000d0e0d7223 */ /* 0x000fe4000000000a */
[----:B------:R-:W0:Y:S02]  /*1360*/  LDC R14, c[0x0][0x3ac] ;  /* 0x0000eb00ff0e7b82 */ /* 0x000e240000000800 */
[----:B------:R-:W-:-:S04]  /*1370*/  FADD R11, R8, R13 ;  /* 0x0000000d080b7221 */ /* 0x000fc80000000000 */
[----:B------:R-:W-:Y:S01]  /*1380*/  FMUL R15, R4, R11 ;  /* 0x0000000b040f7220 */ /* 0x000fe20000400000 */
[----:B------:R-:W-:-:S03]  /*1390*/  FADD R8, -R8, R11 ;  /* 0x0000000b08087221 */ /* 0x000fc60000000100 */
[----:B------:R-:W1:Y:S01]  /*13a0*/  FRND R10, R15 ;  /* 0x0000000f000a7307 */ /* 0x000e620000201000 */
[----:B------:R-:W-:Y:S01]  /*13b0*/  FADD R13, R13, -R8 ;  /* 0x800000080d0d7221 */ /* 0x000fe20000000000 */
[C---:B------:R-:W-:Y:S01]  /*13c0*/  FFMA R8, R4.reuse, R11, -R15 ;  /* 0x0000000b04087223 */ /* 0x040fe2000000080f */
[C---:B------:R-:W-:Y:S02]  /*13d0*/  FSETP.GT.AND P1, PT, |R15|.reuse, 152, PT ;  /* 0x431800000f00780b */ /* 0x040fe40003f24200 */
[C---:B------:R-:W-:Y:S01]  /*13e0*/  FSETP.GEU.AND P2, PT, R15.reuse, RZ, PT ;  /* 0x000000ff0f00720b */ /* 0x040fe20003f4e000 */
[----:B------:R-:W-:Y:S01]  /*13f0*/  FFMA R8, R4, R13, R8 ;  /* 0x0000000d04087223 */ /* 0x000fe20000000008 */
[----:B------:R-:W-:Y:S01]  /*1400*/  IMAD.MOV.U32 R13, RZ, RZ, 0x391fcb8e ;  /* 0x391fcb8eff0d7424 */ /* 0x000fe200078e00ff */
[----:B------:R-:W2:Y:S01]  /*1410*/  F2I.NTZ R12, R15 ;  /* 0x0000000f000c7305 */ /* 0x000ea20000203100 */
[----:B-1----:R-:W-:Y:S01]  /*1420*/  FADD R11, R15, -R10 ;  /* 0x8000000a0f0b7221 */ /* 0x002fe20000000000 */
[----:B------:R-:W-:-:S03]  /*1430*/  FSETP.GT.AND P0, PT, R10, RZ, PT ;  /* 0x000000ff0a00720b */ /* 0x000fc60003f04000 */
[----:B------:R-:W-:-:S04]  /*1440*/  FADD R8, R8, R11 ;  /* 0x0000000b08087221 */ /* 0x000fc80000000000 */
[C---:B------:R-:W-:Y:S01]  /*1450*/  FFMA R11, R8.reuse, R13, 0.0013391353422775864601 ;  /* 0x3aaf85ed080b7423 */ /* 0x040fe2000000000d */
[----:B------:R-:W-:Y:S02]  /*1460*/  SEL R13, RZ, 0x83000000, P0 ;  /* 0x83000000ff0d7807 */ /* 0x000fe40000000000 */
[----:B------:R-:W-:Y:S01]  /*1470*/  FSETP.NEU.AND P0, PT, R7, 1, PT ;  /* 0x3f8000000700780b */ /* 0x000fe20003f0d000 */
[----:B------:R-:W-:-:S03]  /*1480*/  FFMA R11, R8, R11, 0.0096188392490148544312 ;  /* 0x3c1d9856080b7423 */ /* 0x000fc6000000000b */
[----:B0-----:R-:W-:Y:S01]  /*1490*/  ISETP.EQ.OR P0, PT, R14, RZ, !P0 ;  /* 0x000000ff0e00720c */ /* 0x001fe20004702670 */
[----:B------:R-:W-:-:S04]  /*14a0*/  FFMA R11, R8, R11, 0.055503588169813156128 ;  /* 0x3d6357bb080b7423 */ /* 0x000fc8000000000b */
[----:B------:R-:W-:-:S04]  /*14b0*/  FFMA R11, R8, R11, 0.24022644758224487305 ;  /* 0x3e75fdec080b7423 */ /* 0x000fc8000000000b */
[----:B------:R-:W-:-:S04]  /*14c0*/  FFMA R11, R8, R11, 0.69314718246459960938 ;  /* 0x3f317218080b7423 */ /* 0x000fc8000000000b */
[----:B------:R-:W-:Y:S01]  /*14d0*/  FFMA R11, R8, R11, 1 ;  /* 0x3f800000080b7423 */ /* 0x000fe2000000000b */
[----:B------:R-:W-:Y:S01]  /*14e0*/  IADD3 R8, PT, PT, R13, 0x7f000000, RZ ;  /* 0x7f0000000d087810 */ /* 0x000fe20007ffe0ff */
[----:B--2---:R-:W-:-:S04]  /*14f0*/  IMAD R13, R12, 0x800000, -R13 ;  /* 0x008000000c0d7824 */ /* 0x004fc800078e0a0d */
[----:B------:R-:W-:-:S04]  /*1500*/  FMUL R8, R11, R8 ;  /* 0x000000080b087220 */ /* 0x000fc80000400000 */
[----:B------:R-:W-:Y:S01]  /*1510*/  FMUL R8, R8, R13 ;  /* 0x0000000d08087220 */ /* 0x000fe20000400000 */
[----:B------:R-:W-:Y:S01]  /*1520*/  @P1 FSEL R8, RZ, +INF , !P2 ;  /* 0x7f800000ff081808 */ /* 0x000fe20005000000 */
[----:B------:R-:W-:Y:S06]  /*1530*/  @P0 BRA `(.L_x_15) ;  /* 0x0000000000500947 */ /* 0x000fec0003800000 */
        /* <DEDUP_REMOVED lines=13> */
.L_x_16:
[----:B------:R-:W-:Y:S02]  /*1610*/  FSETP.NEU.AND P0, PT, |R4|, +INF , PT ;  /* 0x7f8000000400780b */ /* 0x000fe40003f0d200 */
[----:B------:R-:W-:-:S13]  /*1620*/  FSETP.EQ.AND P1, PT, R7, -1, PT ;  /* 0xbf8000000700780b */ /* 0x000fda0003f22000 */
[----:B------:R-:W-:Y:S05]  /*1630*/  @!P0 BRA P1, `(.L_x_15) ;  /* 0x0000000000108947 */ /* 0x000fea0000800000 */
[----:B------:R-:W-:Y:S02]  /*1640*/  FSETP.GEU.AND P0, PT, R7, RZ, PT ;  /* 0x000000ff0700720b */ /* 0x000fe40003f0e000 */
[----:B------:R-:W-:-:S11]  /*1650*/  MOV R20, R8 ;  /* 0x0000000800147202 */ /* 0x000fd60000000f00 */
[----:B------:R-:W-:-:S04]  /*1660*/  @!P0 FSETP.NEU.AND P1, PT, |R0|, 1, PT ;  /* 0x3f8000000000880b */ /* 0x000fc80003f2d200 */
[----:B------:R-:W-:-:S09]  /*1670*/  @!P0 FSEL R20, R8, -R8, P1 ;  /* 0x8000000808148208 */ /* 0x000fd20000800000 */
.L_x_15:
[----:B------:R-:W0:Y:S01]  /*1680*/  F2F.F64.F32 R8, R20 ;  /* 0x0000001400087310 */ /* 0x000e220000201800 */
[----:B------:R-:W-:Y:S01]  /*1690*/  IMAD.MOV.U32 R6, RZ, RZ, 0x1 ;  /* 0x00000001ff067424 */ /* 0x000fe200078e00ff */
[----:B------:R-:W-:Y:S06]  /*16a0*/  BSSY.RECONVERGENT B1, `(.L_x_17) ;  /* 0x0000016000017945 */ /* 0x000fec0003800200 */
[----:B------:R-:W1:Y:S01]  /*16b0*/  F2F.F64.F32 R24, R24 ;  /* 0x0000001800187310 */ /* 0x000e620000201800 */
[----:B0-----:R-:W-:-:S07]  /*16c0*/  DADD R8, -R8, 1 ;  /* 0x3ff0000008087429 */ /* 0x001fce0000000100 */
[----:B------:R-:W0:Y:S01]  /*16d0*/  MUFU.RCP64H R7, R9 ;  /* 0x0000000900077308 */ /* 0x000e220000001800 */
[----:B-1----:R-:W-:Y:S01]  /*16e0*/  FSETP.GEU.AND P1, PT, |R25|, 6.5827683646048100446e-37, PT ;  /* 0x036000001900780b */ /* 0x002fe20003f2e200 */
        /* <DEDUP_REMOVED lines=13> */
[----:B------:R-:W-:-:S07]  /*17c0*/  MOV R6, 0x17e0 ;  /* 0x000017e000067802 */ /* 0x000fce0000000f00 */
[----:B------:R-:W-:Y:S05]  /*17d0*/  CALL.REL.NOINC `($__internal_0_$__cuda_sm20_div_rn_f64_full) ;  /* 0x00000008009c7944 */ /* 0x000fea0003c00000 */
[----:B------:R-:W-:Y:S01]  /*17e0*/  MOV R6, R26 ;  /* 0x0000001a00067202 */ /* 0x000fe20000000f00 */
[----:B------:R-:W-:-:S07]  /*17f0*/  IMAD.MOV.U32 R7, RZ, RZ, R27 ;  /* 0x000000ffff077224 */ /* 0x000fce00078e001b */
.L_x_18:
[----:B------:R-:W-:Y:S05]  /*1800*/  BSYNC.RECONVERGENT B1 ;  /* 0x0000000000017941 */ /* 0x000fea0003800200 */
.L_x_17:
[----:B------:R-:W-:Y:S01]  /*1810*/  IADD3 R4, PT, PT, R3, -0xd000000, RZ ;  /* 0xf300000003047810 */ /* 0x000fe20007ffe0ff */
[----:B------:R0:W1:Y:S01]  /*1820*/  MUFU.RSQ R0, R3 ;  /* 0x0000000300007308 */ /* 0x0000620000001400 */
[----:B------:R-:W-:Y:S02]  /*1830*/  BSSY.RECONVERGENT B1, `(.L_x_19) ;  /* 0x000000d000017945 */ /* 0x000fe40003800200 */
[----:B------:R-:W-:-:S05]  /*1840*/  ISETP.GT.U32.AND P0, PT, R4, 0x727fffff, PT ;  /* 0x727fffff0400780c */ /* 0x000fca0003f04070 */
[----:B------:R0:W2:Y:S08]  /*1850*/  F2F.F32.F64 R13, R6 ;  /* 0x00000006000d7310 */ /* 0x0000b00000301000 */
[----:B------:R-:W-:Y:S05]  /*1860*/  @!P0 BRA `(.L_x_20) ;  /* 0x0000000000148947 */ /* 0x000fea0003800000 */
[----:B0-----:R-:W-:Y:S01]  /*1870*/  IMAD.MOV.U32 R6, RZ, RZ, R3 ;  /* 0x000000ffff067224 */ /* 0x001fe200078e0003 */
[----:B------:R-:W-:-:S07]  /*1880*/  MOV R12, 0x18a0 ;  /* 0x000018a0000c7802 */ /* 0x000fce0000000f00 */
[----:B-12---:R-:W-:Y:S05]  /*1890*/  CALL.REL.NOINC `($__internal_1_$__cuda_sm20_sqrt_rn_f32_slowpath) ;  /* 0x0000000c00e07944 */ /* 0x006fea0003c00000 */
[----:B------:R-:W-:Y:S01]  /*18a0*/  MOV R0, R9 ;  /* 0x0000000900007202 */ /* 0x000fe20000000f00 */
[----:B------:R-:W-:Y:S06]  /*18b0*/  BRA `(.L_x_21) ;  /* 0x0000000000107947 */ /* 0x000fec0003800000 */
.L_x_20:
[----:B-1----:R-:W-:Y:S01]  /*18c0*/  FMUL.FTZ R4, R3, R0 ;  /* 0x0000000003047220 */ /* 0x002fe20000410000 */
[----:B------:R-:W-:-:S03]  /*18d0*/  FMUL.FTZ R0, R0, 0.5 ;  /* 0x3f00000000007820 */ /* 0x000fc60000410000 */
[----:B0-----:R-:W-:-:S04]  /*18e0*/  FFMA R3, -R4, R4, R3 ;  /* 0x0000000404037223 */ /* 0x001fc80000000103 */
[----:B------:R-:W-:-:S07]  /*18f0*/  FFMA R0, R3, R0, R4 ;  /* 0x0000000003007223 */ /* 0x000fce0000000004 */
.L_x_21:
[----:B------:R-:W-:Y:S05]  /*1900*/  BSYNC.RECONVERGENT B1 ;  /* 0x0000000000017941 */ /* 0x000fea0003800200 */
.L_x_19:
[----:B------:R-:W0:Y:S01]  /*1910*/  LDCU UR4, c[0x0][0x3bc] ;  /* 0x00007780ff0477ac */ /* 0x000e220008000800 */
[----:B------:R-:W-:Y:S01]  /*1920*/  BSSY.RECONVERGENT B1, `(.L_x_22) ;  /* 0x000000e000017945 */ /* 0x000fe20003800200 */
[----:B0-----:R-:W-:Y:S01]  /*1930*/  FADD R7, R0, UR4 ;  /* 0x0000000400077e21 */ /* 0x001fe20008000000 */
[----:B--2---:R-:W-:-:S03]  /*1940*/  FMUL R0, R2, R13 ;  /* 0x0000000d02007220 */ /* 0x004fc60000400000 */
[----:B------:R-:W0:Y:S08]  /*1950*/  MUFU.RCP R3, R7 ;  /* 0x0000000700037308 */ /* 0x000e300000001000 */
[----:B------:R-:W1:Y:S01]  /*1960*/  FCHK P0, R0, R7 ;  /* 0x0000000700007302 */ /* 0x000e620000000000 */
[----:B0-----:R-:W-:-:S04]  /*1970*/  FFMA R4, -R7, R3, 1 ;  /* 0x3f80000007047423 */ /* 0x001fc80000000103 */
[----:B------:R-:W-:-:S04]  /*1980*/  FFMA R3, R3, R4, R3 ;  /* 0x0000000403037223 */ /* 0x000fc80000000003 */
[----:B------:R-:W-:-:S04]  /*1990*/  FFMA R2, R0, R3, RZ ;  /* 0x0000000300027223 */ /* 0x000fc800000000ff */
[----:B------:R-:W-:-:S04]  /*19a0*/  FFMA R4, -R7, R2, R0 ;  /* 0x0000000207047223 */ /* 0x000fc80000000100 */
[----:B------:R-:W-:Y:S01]  /*19b0*/  FFMA R2, R3, R4, R2 ;  /* 0x0000000403027223 */ /* 0x000fe20000000002 */
[----:B-1----:R-:W-:Y:S06]  /*19c0*/  @!P0 BRA `(.L_x_23) ;  /* 0x00000000000c8947 */ /* 0x002fec0003800000 */
[----:B------:R-:W-:-:S07]  /*19d0*/  MOV R2, 0x19f0 ;  /* 0x000019f000027802 */ /* 0x000fce0000000f00 */
[----:B------:R-:W-:Y:S05]  /*19e0*/  CALL.REL.NOINC `($__internal_2_$__cuda_sm3x_div_rn_noftz_f32_slowpath) ;  /* 0x0000000c00e87944 */ /* 0x000fea0003c00000 */
[----:B------:R-:W-:-:S07]  /*19f0*/  IMAD.MOV.U32 R2, RZ, RZ, R4 ;  /* 0x000000ffff027224 */ /* 0x000fce00078e0004 */
.L_x_23:
[----:B------:R-:W-:Y:S05]  /*1a00*/  BSYNC.RECONVERGENT B1 ;  /* 0x0000000000017941 */ /* 0x000fea0003800200 */
.L_x_22:
[----:B------:R-:W2:Y:S02]  /*1a10*/  LDG.E R3, desc[UR6][R16.64] ;  /* 0x0000000610037981 */ /* 0x000ea4000c1e1900 */
[----:B--2---:R-:W-:-:S05]  /*1a20*/  FADD R7, R3, -R2 ;  /* 0x8000000203077221 */ /* 0x004fca0000000000 */
[----:B------:R0:W-:Y:S01]  /*1a30*/  STG.E desc[UR6][R16.64], R7 ;  /* 0x0000000710007986 */ /* 0x0001e2000c101906 */
[----:B------:R-:W-:Y:S05]  /*1a40*/  BRA `(.L_x_24) ;  /* 0x0000000400707947 */ /* 0x000fea0003800000 */
.L_x_5:
[----:B------:R-:W0:Y:S01]  /*1a50*/  LDC R3, c[0x0][0x3b4] ;  /* 0x0000ed00ff037b82 */ /* 0x000e220000000800 */
[----:B------:R-:W-:Y:S01]  /*1a60*/  MOV R13, 0x3a2c32e4 ;  /* 0x3a2c32e4000d7802 */ /* 0x000fe20000000f00 */
[C---:B0-----:R-:W-:Y:S01]  /*1a70*/  FMUL R8, |R3|.reuse, 16777216 ;  /* 0x4b80000003087820 */ /* 0x041fe20000400200 */
[----:B------:R-:W-:-:S04]  /*1a80*/  FSETP.GEU.AND P0, PT, |R3|, 1.175494350822287508e-38, PT ;  /* 0x008000000300780b */ /* 0x000fc80003f0e200 */
[----:B------:R-:W-:-:S04]  /*1a90*/  FSEL R8, R8, |R3|, !P0 ;  /* 0x4000000308087208 */ /* 0x000fc80004000000 */
[----:B------:R-:W-:-:S04]  /*1aa0*/  IADD3 R7, PT, PT, R8, -0x3f3504f3, RZ ;  /* 0xc0cafb0d08077810 */ /* 0x000fc80007ffe0ff */
[----:B------:R-:W-:Y:S02]  /*1ab0*/  LOP3.LUT R9, R7, 0xff800000, RZ, 0xc0, !PT ;  /* 0xff80000007097812 */ /* 0x000fe400078ec0ff */
[----:B------:R-:W-:-:S03]  /*1ac0*/  FSEL R7, RZ, -24, P0 ;  /* 0xc1c00000ff077808 */ /* 0x000fc60000000000 */
[----:B------:R-:W-:-:S04]  /*1ad0*/  IMAD.IADD R8, R8, 0x1, -R9 ;  /* 0x0000000108087824 */ /* 0x000fc800078e0a09 */
[C---:B------:R-:W-:Y:S01]  /*1ae0*/  FADD R11, R8.reuse, 1 ;  /* 0x3f800000080b7421 */ /* 0x040fe20000000000 */
[----:B------:R-:W-:Y:S01]  /*1af0*/  FADD R10, R8, -1 ;  /* 0xbf800000080a7421 */ /* 0x000fe20000000000 */
[----:B------:R-:W-:-:S03]  /*1b00*/  I2FP.F32.S32 R8, R9 ;  /* 0x0000000900087245 */ /* 0x000fc60000201400 */
[----:B------:R-:W-:Y:S01]  /*1b10*/  FADD R12, R10, R10 ;  /* 0x0000000a0a0c7221 */ /* 0x000fe20000000000 */
[----:B------:R-:W0:Y:S01]  /*1b20*/  MUFU.RCP R11, R11 ;  /* 0x0000000b000b7308 */ /* 0x000e220000001000 */
[----:B------:R-:W-:Y:S02]  /*1b30*/  FFMA R7, R8, 1.1920928955078125e-07, R7 ;  /* 0x3400000008077823 */ /* 0x000fe40000000007 */
[----:B0-----:R-:W-:-:S04]  /*1b40*/  FMUL R12, R11, R12 ;  /* 0x0000000c0b0c7220 */ /* 0x001fc80000400000 */
[----:B------:R-:W-:Y:S01]  /*1b50*/  FADD R9, R10, -R12 ;  /* 0x8000000c0a097221 */ /* 0x000fe20000000000 */
[CC--:B------:R-:W-:Y:S01]  /*1b60*/  FMUL R8, R12.reuse, R12.reuse ;  /* 0x0000000c0c087220 */ /* 0x0c0fe20000400000 */
        /* <DEDUP_REMOVED lines=14> */
[----:B------:R-:W-:Y:S01]  /*1c50*/  FFMA R13, R12, R13, R8 ;  /* 0x0000000d0c0d7223 */ /* 0x000fe20000000008 */
[----:B------:R-:W-:-:S03]  /*1c60*/  IMAD.MOV.U32 R12, RZ, RZ, 0x391fcb8e ;  /* 0x391fcb8eff0c7424 */ /* 0x000fc600078e00ff */
[----:B------:R-:W-:-:S04]  /*1c70*/  FADD R7, R14, R13 ;  /* 0x0000000d0e077221 */ /* 0x000fc80000000000 */
[----:B------:R-:W-:Y:S01]  /*1c80*/  FMUL R9, R4, R7 ;  /* 0x0000000704097220 */ /* 0x000fe20000400000 */
[----:B------:R-:W-:-:S03]  /*1c90*/  FADD R14, -R14, R7 ;  /* 0x000000070e0e7221 */ /* 0x000fc60000000100 */
[----:B------:R-:W0:Y:S01]  /*1ca0*/  FRND R10, R9 ;  /* 0x00000009000a7307 */ /* 0x000e220000201000 */
[----:B------:R-:W-:Y:S01]  /*1cb0*/  FADD R13, R13, -R14 ;  /* 0x8000000e0d0d7221 */ /* 0x000fe20000000000 */
[C---:B------:R-:W-:Y:S01]  /*1cc0*/  FFMA R8, R4.reuse, R7, -R9 ;  /* 0x0000000704087223 */ /* 0x040fe20000000809 */
[C---:B------:R-:W-:Y:S02]  /*1cd0*/  FSETP.GT.AND P1, PT, |R9|.reuse, 152, PT ;  /* 0x431800000900780b */ /* 0x040fe40003f24200 */
[C---:B------:R-:W-:Y:S01]  /*1ce0*/  FSETP.GEU.AND P2, PT, R9.reuse, RZ, PT ;  /* 0x000000ff0900720b */ /* 0x040fe20003f4e000 */
[----:B------:R-:W-:Y:S02]  /*1cf0*/  FFMA R8, R4, R13, R8 ;  /* 0x0000000d04087223 */ /* 0x000fe40000000008 */
[----:B------:R-:W1:Y:S01]  /*1d00*/  LDC R13, c[0x0][0x3ac] ;  /* 0x0000eb00ff0d7b82 */ /* 0x000e620000000800 */
[----:B0-----:R-:W-:Y:S01]  /*1d10*/  FADD R7, R9, -R10 ;  /* 0x8000000a09077221 */ /* 0x001fe20000000000 */
[----:B------:R-:W-:-:S03]  /*1d20*/  FSETP.GT.AND P0, PT, R10, RZ, PT ;  /* 0x000000ff0a00720b */ /* 0x000fc60003f04000 */
[----:B------:R-:W-:Y:S01]  /*1d30*/  FADD R7, R8, R7 ;  /* 0x0000000708077221 */ /* 0x000fe20000000000 */
[----:B------:R-:W-:Y:S01]  /*1d40*/  SEL R11, RZ, 0x83000000, P0 ;  /* 0x83000000ff0b7807 */ /* 0x000fe20000000000 */
[----:B------:R-:W0:Y:S01]  /*1d50*/  F2I.NTZ R8, R9 ;  /* 0x0000000900087305 */ /* 0x000e220000203100 */
[----:B------:R-:W-:Y:S01]  /*1d60*/  FSETP.NEU.AND P0, PT, R3, 1, PT ;  /* 0x3f8000000300780b */ /* 0x000fe20003f0d000 */
[----:B------:R-:W-:-:S04]  /*1d70*/  FFMA R12, R7, R12, 0.0013391353422775864601 ;  /* 0x3aaf85ed070c7423 */ /* 0x000fc8000000000c */
[----:B------:R-:W-:-:S04]  /*1d80*/  FFMA R12, R7, R12, 0.0096188392490148544312 ;  /* 0x3c1d9856070c7423 */ /* 0x000fc8000000000c */
[----:B------:R-:W-:Y:S01]  /*1d90*/  FFMA R12, R7, R12, 0.055503588169813156128 ;  /* 0x3d6357bb070c7423 */ /* 0x000fe2000000000c */
[----:B-1----:R-:W-:-:S03]  /*1da0*/  ISETP.EQ.OR P0, PT, R13, RZ, !P0 ;  /* 0x000000ff0d00720c */ /* 0x002fc60004702670 */
[----:B------:R-:W-:Y:S01]  /*1db0*/  FFMA R12, R7, R12, 0.24022644758224487305 ;  /* 0x3e75fdec070c7423 */ /* 0x000fe2000000000c */
[----:B0-----:R-:W-:-:S03]  /*1dc0*/  IMAD R8, R8, 0x800000, -R11 ;  /* 0x0080000008087824 */ /* 0x001fc600078e0a0b */
[----:B------:R-:W-:-:S04]  /*1dd0*/  FFMA R12, R7, R12, 0.69314718246459960938 ;  /* 0x3f317218070c7423 */ /* 0x000fc8000000000c */
[----:B------:R-:W-:Y:S01]  /*1de0*/  FFMA R12, R7, R12, 1 ;  /* 0x3f800000070c7423 */ /* 0x000fe2000000000c */
[----:B------:R-:W-:-:S05]  /*1df0*/  IADD3 R7, PT, PT, R11, 0x7f000000, RZ ;  /* 0x7f0000000b077810 */ /* 0x000fca0007ffe0ff */
        /* <DEDUP_REMOVED lines=17> */
.L_x_26:
[----:B------:R-:W-:Y:S02]  /*1f10*/  FSETP.NEU.AND P0, PT, |R4|, +INF , PT ;  /* 0x7f8000000400780b */ /* 0x000fe40003f0d200 */
[----:B------:R-:W-:-:S13]  /*1f20*/  FSETP.EQ.AND P1, PT, R3, -1, PT ;  /* 0xbf8000000300780b */ /* 0x000fda0003f22000 */
[----:B------:R-:W-:Y:S05]  /*1f30*/  @!P0 BRA P1, `(.L_x_25) ;  /* 0x0000000000108947 */ /* 0x000fea0000800000 */
[----:B------:R-:W-:Y:S02]  /*1f40*/  FSETP.GEU.AND P0, PT, R3, RZ, PT ;  /* 0x000000ff0300720b */ /* 0x000fe40003f0e000 */
[----:B------:R-:W-:-:S11]  /*1f50*/  MOV R6, R7 ;  /* 0x0000000700067202 */ /* 0x000fd60000000f00 */
[----:B------:R-:W-:-:S04]  /*1f60*/  @!P0 FSETP.NEU.AND P1, PT, |R0|, 1, PT ;  /* 0x3f8000000000880b */ /* 0x000fc80003f2d200 */
[----:B------:R-:W-:-:S09]  /*1f70*/  @!P0 FSEL R6, R7, -R7, P1 ;  /* 0x8000000707068208 */ /* 0x000fd20000800000 */
.L_x_25:
[----:B------:R-:W2:Y:S01]  /*1f80*/  LDG.E R3, desc[UR6][R16.64] ;  /* 0x0000000610037981 */ /* 0x000ea2000c1e1900 */
[----:B------:R-:W0:Y:S01]  /*1f90*/  LDCU UR4, c[0x0][0x3b0] ;  /* 0x00007600ff0477ac */ /* 0x000e220008000800 */
[----:B------:R-:W1:Y:S02]  /*1fa0*/  F2F.F64.F32 R6, R6 ;  /* 0x0000000600067310 */ /* 0x000e640000201800 */
[----:B-1----:R-:W-:-:S06]  /*1fb0*/  DADD R8, -R6, 1 ;  /* 0x3ff0000006087429 */ /* 0x002fcc0000000100 */
[----:B0-----:R-:W0:Y:S02]  /*1fc0*/  F2F.F64.F32 R10, UR4 ;  /* 0x00000004000a7d10 */ /* 0x001e240008201800 */
[----:B0-----:R-:W-:-:S10]  /*1fd0*/  DMUL R8, R8, R10 ;  /* 0x0000000a08087228 */ /* 0x001fd40000000000 */
[----:B------:R-:W2:Y:S02]  /*1fe0*/  F2F.F32.F64 R9, R8 ;  /* 0x0000000800097310 */ /* 0x000ea40000301000 */
[----:B--2---:R-:W-:-:S05]  /*1ff0*/  FFMA R7, -R2, R9, R3 ;  /* 0x0000000902077223 */ /* 0x004fca0000000103 */
[----:B------:R1:W-:Y:S02]  /*2000*/  STG.E desc[UR6][R16.64], R7 ;  /* 0x0000000710007986 */ /* 0x0003e4000c101906 */
.L_x_24:
[----:B------:R-:W-:Y:S05]  /*2010*/  BSYNC.RECONVERGENT B0 ;  /* 0x0000000000007941 */ /* 0x000fea0003800200 */
.L_x_4:
[----:B------:R-:W2:Y:S08]  /*2020*/  LDC R8, c[0x0][0x3c4] ;  /* 0x0000f100ff087b82 */ /* 0x000eb00000000800 */
[----:B------:R-:W3:Y:S01]  /*2030*/  LDC R6, c[0x0][0x3ac] ;  /* 0x0000eb00ff067b82 */ /* 0x000ee20000000800 */
[----:B--2---:R-:W-:-:S04]  /*2040*/  IABS R9, R8 ;  /* 0x0000000800097213 */ /* 0x004fc80000000000 */
[----:B------:R-:W2:Y:S01]  /*2050*/  I2F.RP R0, R9 ;  /* 0x0000000900007306 */ /* 0x000ea20000209400 */
[----:B---3--:R-:W-:-:S07]  /*2060*/  ISETP.GE.AND P2, PT, R6, RZ, PT ;  /* 0x000000ff0600720c */ /* 0x008fce0003f46270 */
[----:B--2---:R-:W2:Y:S02]  /*2070*/  MUFU.RCP R0, R0 ;  /* 0x0000000000007308 */ /* 0x004ea40000001000 */
[----:B--2---:R-:W-:-:S06]  /*2080*/  VIADD R2, R0, 0xffffffe ;  /* 0x0ffffffe00027836 */ /* 0x004fcc0000000000 */
[----:B------:R2:W3:Y:S02]  /*2090*/  F2I.FTZ.U32.TRUNC.NTZ R3, R2 ;  /* 0x0000000200037305 */ /* 0x0004e4000021f000 */
[----:B--2---:R-:W-:Y:S01]  /*20a0*/  IMAD.MOV.U32 R2, RZ, RZ, RZ ;  /* 0x000000ffff027224 */ /* 0x004fe200078e00ff */
[----:B---3--:R-:W-:-:S05]  /*20b0*/  IADD3 R4, PT, PT, RZ, -R3, RZ ;  /* 0x80000003ff047210 */ /* 0x008fca0007ffe0ff */
[----:B------:R-:W-:Y:S01]  /*20c0*/  IMAD R11, R4, R9, RZ ;  /* 0x00000009040b7224 */ /* 0x000fe200078e02ff */
[----:B------:R-:W-:-:S03]  /*20d0*/  IABS R4, R6 ;  /* 0x0000000600047213 */ /* 0x000fc60000000000 */
[----:B------:R-:W-:-:S06]  /*20e0*/  IMAD.HI.U32 R3, R3, R11, R2 ;  /* 0x0000000b03037227 */ /* 0x000fcc00078e0002 */
[----:B------:R-:W-:-:S05]  /*20f0*/  IMAD.HI.U32 R3, R3, R4, RZ ;  /* 0x0000000403037227 */ /* 0x000fca00078e00ff */
[----:B------:R-:W-:-:S05]  /*2100*/  IADD3 R3, PT, PT, -R3, RZ, RZ ;  /* 0x000000ff03037210 */ /* 0x000fca0007ffe1ff */
[----:B------:R-:W-:-:S05]  /*2110*/  IMAD R0, R9, R3, R4 ;  /* 0x0000000309007224 */ /* 0x000fca00078e0204 */
[----:B------:R-:W-:-:S13]  /*2120*/  ISETP.GT.U32.AND P0, PT, R9, R0, PT ;  /* 0x000000000900720c */ /* 0x000fda0003f04070 */
[----:B------:R-:W-:Y:S01]  /*2130*/  @!P0 IMAD.IADD R0, R0, 0x1, -R9 ;  /* 0x0000000100008824 */ /* 0x000fe200078e0a09 */
[----:B------:R-:W-:-:S04]  /*2140*/  ISETP.NE.AND P0, PT, R8, RZ, PT ;  /* 0x000000ff0800720c */ /* 0x000fc80003f05270 */
[----:B------:R-:W-:-:S13]  /*2150*/  ISETP.GT.U32.AND P1, PT, R9, R0, PT ;  /* 0x000000000900720c */ /* 0x000fda0003f24070 */
[----:B------:R-:W-:-:S05]  /*2160*/  @!P1 IADD3 R0, PT, PT, R0, -R9, RZ ;  /* 0x8000000900009210 */ /* 0x000fca0007ffe0ff */
[----:B------:R-:W-:Y:S01]  /*2170*/  @!P2 IMAD.MOV R0, RZ, RZ, -R0 ;  /* 0x000000ffff00a224 */ /* 0x000fe200078e0a00 */
[----:B------:R-:W-:-:S04]  /*2180*/  @!P0 LOP3.LUT R0, RZ, R8, RZ, 0x33, !PT ;  /* 0x00000008ff008212 */ /* 0x000fc800078e33ff */
[----:B------:R-:W-:-:S13]  /*2190*/  ISETP.NE.AND P0, PT, R0, RZ, PT ;  /* 0x000000ff0000720c */ /* 0x000fda0003f05270 */
[----:B------:R-:W-:Y:S05]  /*21a0*/  @P0 BRA `(.L_x_27) ;  /* 0x0000000000200947 */ /* 0x000fea0003800000 */
[----:B------:R-:W2:Y:S01]  /*21b0*/  LDC.64 R2, c[0x0][0x3a0] ;  /* 0x0000e800ff027b82 */ /* 0x000ea20000000a00 */
[----:B------:R-:W3:Y:S01]  /*21c0*/  LDCU UR4, c[0x0][0x3c0] ;  /* 0x00007800ff0477ac */ /* 0x000ee20008000800 */
[----:B--2---:R-:W-:-:S05]  /*21d0*/  IMAD.WIDE R2, R5, 0x4, R2 ;  /* 0x0000000405027825 */ /* 0x004fca00078e0202 */
[----:B------:R-:W0:Y:S02]  /*21e0*/  LDG.E R0, desc[UR6][R2.64] ;  /* 0x0000000602007981 */ /* 0x000e24000c1e1900 */
[----:B01----:R-:W-:-:S04]  /*21f0*/  FADD R7, -R0, R7 ;  /* 0x0000000700077221 */ /* 0x003fc80000000100 */
[----:B---3--:R-:W-:-:S05]  /*2200*/  FFMA R7, R7, UR4, R0 ;  /* 0x0000000407077c23 */ /* 0x008fca0008000000 */
[----:B------:R2:W-:Y:S04]  /*2210*/  STG.E desc[UR6][R2.64], R7 ;  /* 0x0000000702007986 */ /* 0x0005e8000c101906 */
[----:B------:R2:W-:Y:S02]  /*2220*/  STG.E desc[UR6][R16.64], R7 ;  /* 0x0000000710007986 */ /* 0x0005e4000c101906 */
.L_x_27:
[----:B------:R-:W-:Y:S01]  /*2230*/  STG.E desc[UR6][R22.64], RZ ;  /* 0x000000ff16007986 */ /* 0x000fe2000c101906 */
[----:B------:R-:W-:Y:S05]  /*2240*/  EXIT ;  /* 0x000000000000794d */ /* 0x000fea0003800000 */
        .weak           $__internal_0_$__cuda_sm20_div_rn_f64_full
        .type           $__internal_0_$__cuda_sm20_div_rn_f64_full,@function
        .size           $__internal_0_$__cuda_sm20_div_rn_f64_full,($__internal_1_$__cuda_sm20_sqrt_rn_f32_slowpath - $__internal_0_$__cuda_sm20_div_rn_f64_full)
$__internal_0_$__cuda_sm20_div_rn_f64_full:
[C---:B------:R-:W-:Y:S01]  /*2250*/  FSETP.GEU.AND P0, PT, |R11|.reuse, 1.469367938527859385e-39, PT ;  /* 0x001000000b00780b */ /* 0x040fe20003f0e200 */
[----:B------:R-:W-:Y:S01]  /*2260*/  IMAD.MOV.U32 R9, RZ, RZ, R7 ;  /* 0x000000ffff097224 */ /* 0x000fe200078e0007 */
[----:B------:R-:W-:Y:S01]  /*2270*/  LOP3.LUT R12, R11, 0x800fffff, RZ, 0xc0, !PT ;  /* 0x800fffff0b0c7812 */ /* 0x000fe200078ec0ff */
[----:B------:R-:W-:Y:S01]  /*2280*/  IMAD.MOV.U32 R32, RZ, RZ, 0x1ca00000 ;  /* 0x1ca00000ff207424 */ /* 0x000fe200078e00ff */
[----:B------:R-:W-:Y:S01]  /*2290*/  MOV R10, R8 ;  /* 0x00000008000a7202 */ /* 0x000fe20000000f00 */
[----:B------:R-:W-:Y:S01]  /*22a0*/  BSSY.RECONVERGENT B2, `(.L_x_28) ;  /* 0x0000055000027945 */ /* 0x000fe20003800200 */
[----:B------:R-:W-:Y:S01]  /*22b0*/  LOP3.LUT R13, R12, 0x3ff00000, RZ, 0xfc, !PT ;  /* 0x3ff000000c0d7812 */ /* 0x000fe200078efcff */
[----:B------:R-:W-:Y:S01]  /*22c0*/  IMAD.MOV.U32 R12, RZ, RZ, R8 ;  /* 0x000000ffff0c7224 */ /* 0x000fe200078e0008 */
[----:B------:R-:W-:Y:S01]  /*22d0*/  MOV R8, R24 ;  /* 0x0000001800087202 */ /* 0x000fe20000000f00 */
[----:B------:R-:W-:Y:S01]  /*22e0*/  HFMA2 R24, -RZ, RZ, 0, 5.9604644775390625e-08 ;  /* 0x00000001ff187431 */ /* 0x000fe200000001ff */
[----:B------:R-:W-:-:S02]  /*22f0*/  FSETP.GEU.AND P2, PT, |R9|, 1.469367938527859385e-39, PT ;  /* 0x001000000900780b */ /* 0x000fc40003f4e200 */
[----:B------:R-:W-:Y:S01]  /*2300*/  LOP3.LUT R7, R9, 0x7ff00000, RZ, 0xc0, !PT ;  /* 0x7ff0000009077812 */ /* 0x000fe200078ec0ff */
[----:B------:R-:W-:Y:S01]  /*2310*/  @!P0 DMUL R12, R10, 8.98846567431157953865e+307 ;  /* 0x7fe000000a0c8828 */ /* 0x000fe20000000000 */
[----:B------:R-:W-:Y:S02]  /*2320*/  LOP3.LUT R34, R11, 0x7ff00000, RZ, 0xc0, !PT ;  /* 0x7ff000000b227812 */ /* 0x000fe400078ec0ff */
[----:B------:R-:W-:Y:S02]  /*2330*/  MOV R33, R7 ;  /* 0x0000000700217202 */ /* 0x000fe40000000f00 */
[----:B------:R-:W-:Y:S01]  /*2340*/  ISETP.GE.U32.AND P1, PT, R7, R34, PT ;  /* 0x000000220700720c */ /* 0x000fe20003f26070 */
[----:B------:R-:W0:Y:S04]  /*2350*/  MUFU.RCP64H R25, R13 ;  /* 0x0000000d00197308 */ /* 0x000e280000001800 */
[----:B------:R-:W-:-:S02]  /*2360*/  @!P2 LOP3.LUT R28, R11, 0x7ff00000, RZ, 0xc0, !PT ;  /* 0x7ff000000b1ca812 */ /* 0x000fc400078ec0ff */
[----:B------:R-:W-:Y:S02]  /*2370*/  @!P0 LOP3.LUT R34, R13, 0x7ff00000, RZ, 0xc0, !PT ;  /* 0x7ff000000d228812 */ /* 0x000fe400078ec0ff */
[----:B------:R-:W-:Y:S01]  /*2380*/  @!P2 ISETP.GE.U32.AND P3, PT, R7, R28, PT ;  /* 0x0000001c0700a20c */ /* 0x000fe20003f66070 */
[----:B------:R-:W-:Y:S01]  /*2390*/  @!P2 IMAD.MOV.U32 R28, RZ, RZ, RZ ;  /* 0x000000ffff1ca224 */ /* 0x000fe200078e00ff */
[----:B------:R-:W-:Y:S02]  /*23a0*/  IADD3 R35, PT, PT, R34, -0x1, RZ ;  /* 0xffffffff22237810 */ /* 0x000fe40007ffe0ff */
[----:B------:R-:W-:-:S04]  /*23b0*/  @!P2 SEL R29, R32, 0x63400000, !P3 ;  /* 0x63400000201da807 */ /* 0x000fc80005800000 */
[----:B------:R-:W-:Y:S01]  /*23c0*/  @!P2 LOP3.LUT R29, R29, 0x80000000, R9, 0xf8, !PT ;  /* 0x800000001d1da812 */ /* 0x000fe200078ef809 */
[----:B0-----:R-:W-:-:S03]  /*23d0*/  DFMA R26, R24, -R12, 1 ;  /* 0x3ff00000181a742b */ /* 0x001fc6000000080c */
[----:B------:R-:W-:-:S05]  /*23e0*/  @!P2 LOP3.LUT R29, R29, 0x100000, RZ, 0xfc, !PT ;  /* 0x001000001d1da812 */ /* 0x000fca00078efcff */
[----:B------:R-:W-:-:S08]  /*23f0*/  DFMA R26, R26, R26, R26 ;  /* 0x0000001a1a1a722b */ /* 0x000fd0000000001a */
[----:B------:R-:W-:Y:S01]  /*2400*/  DFMA R26, R24, R26, R24 ;  /* 0x0000001a181a722b */ /* 0x000fe20000000018 */
[----:B------:R-:W-:Y:S02]  /*2410*/  SEL R25, R32, 0x63400000, !P1 ;  /* 0x6340000020197807 */ /* 0x000fe40004800000 */
[----:B------:R-:W-:Y:S02]  /*2420*/  MOV R24, R8 ;  /* 0x0000000800187202 */ /* 0x000fe40000000f00 */
[----:B------:R-:W-:-:S03]  /*2430*/  LOP3.LUT R25, R25, 0x800fffff, R9, 0xf8, !PT ;  /* 0x800fffff19197812 */ /* 0x000fc600078ef809 */
[----:B------:R-:W-:-:S03]  /*2440*/  DFMA R30, R26, -R12, 1 ;  /* 0x3ff000001a1e742b */ /* 0x000fc6000000080c */
[----:B------:R-:W-:-:S05]  /*2450*/  @!P2 DFMA R24, R24, 2, -R28 ;  /* 0x400000001818a82b */ /* 0x000fca000000081c */
[----:B------:R-:W-:-:S05]  /*2460*/  DFMA R30, R26, R30, R26 ;  /* 0x0000001e1a1e722b */ /* 0x000fca000000001a */
[----:B------:R-:W-:-:S03]  /*2470*/  @!P2 LOP3.LUT R33, R25, 0x7ff00000, RZ, 0xc0, !PT ;  /* 0x7ff000001921a812 */ /* 0x000fc600078ec0ff */
[----:B------:R-:W-:Y:S02]  /*2480*/  DMUL R26, R30, R24 ;  /* 0x000000181e1a7228 */ /* 0x000fe40000000000 */
[----:B------:R-:W-:-:S05]  /*2490*/  VIADD R28, R33, 0xffffffff ;  /* 0xffffffff211c7836 */ /* 0x000fca0000000000 */
[----:B------:R-:W-:Y:S01]  /*24a0*/  ISETP.GT.U32.AND P0, PT, R28, 0x7feffffe, PT ;  /* 0x7feffffe1c00780c */ /* 0x000fe20003f04070 */
[----:B------:R-:W-:-:S03]  /*24b0*/  DFMA R28, R26, -R12, R24 ;  /* 0x8000000c1a1c722b */ /* 0x000fc60000000018 */
[----:B------:R-:W-:-:S05]  /*24c0*/  ISETP.GT.U32.OR P0, PT, R35, 0x7feffffe, P0 ;  /* 0x7feffffe2300780c */ /* 0x000fca0000704470 */
[----:B------:R-:W-:-:S08]  /*24d0*/  DFMA R28, R30, R28, R26 ;  /* 0x0000001c1e1c722b */ /* 0x000fd0000000001a */
[----:B------:R-:W-:Y:S05]  /*24e0*/  @P0 BRA `(.L_x_29) ;  /* 0x00000000006c0947 */ /* 0x000fea0003800000 */
[----:B------:R-:W-:-:S04]  /*24f0*/  LOP3.LUT R26, R11, 0x7ff00000, RZ, 0xc0, !PT ;  /* 0x7ff000000b1a7812 */ /* 0x000fc800078ec0ff */
[CC--:B------:R-:W-:Y:S02]  /*2500*/  VIADDMNMX R8, R7.reuse, -R26.reuse, 0xb9600000, !PT ;  /* 0xb960000007087446 */ /* 0x0c0fe4000780091a */
[----:B------:R-:W-:Y:S02]  /*2510*/  ISETP.GE.U32.AND P0, PT, R7, R26, PT ;  /* 0x0000001a0700720c */ /* 0x000fe40003f06070 */
[----:B------:R-:W-:Y:S01]  /*2520*/  VIMNMX R7, PT, PT, R8, 0x46a00000, PT ;  /* 0x46a0000008077848 */ /* 0x000fe20003fe0100 */
[----:B------:R-:W-:Y:S01]  /*2530*/  IMAD.MOV.U32 R8, RZ, RZ, RZ ;  /* 0x000000ffff087224 */ /* 0x000fe200078e00ff */
[----:B------:R-:W-:-:S05]  /*2540*/  SEL R32, R32, 0x63400000, !P0 ;  /* 0x6340000020207807 */ /* 0x000fca0004000000 */
[----:B------:R-:W-:-:S05]  /*2550*/  IMAD.IADD R7, R7, 0x1, -R32 ;  /* 0x0000000107077824 */ /* 0x000fca00078e0a20 */
[----:B------:R-:W-:-:S06]  /*2560*/  IADD3 R9, PT, PT, R7, 0x7fe00000, RZ ;  /* 0x7fe0000007097810 */ /* 0x000fcc0007ffe0ff */
[----:B------:R-:W-:-:S10]  /*2570*/  DMUL R26, R28, R8 ;  /* 0x000000081c1a7228 */ /* 0x000fd40000000000 */
[----:B------:R-:W-:-:S13]  /*2580*/  FSETP.GTU.AND P0, PT, |R27|, 1.469367938527859385e-39, PT ;  /* 0x001000001b00780b */ /* 0x000fda0003f0c200 */
[----:B------:R-:W-:Y:S05]  /*2590*/  @P0 BRA `(.L_x_30) ;  /* 0x0000000000940947 */ /* 0x000fea0003800000 */
[----:B------:R-:W-:Y:S01]  /*25a0*/  DFMA R12, R28, -R12, R24 ;  /* 0x8000000c1c0c722b */ /* 0x000fe20000000018 */
[----:B------:R-:W-:-:S09]  /*25b0*/  MOV R8, RZ ;  /* 0x000000ff00087202 */ /* 0x000fd20000000f00 */
[C---:B------:R-:W-:Y:S02]  /*25c0*/  FSETP.NEU.AND P0, PT, R13.reuse, RZ, PT ;  /* 0x000000ff0d00720b */ /* 0x040fe40003f0d000 */
[----:B------:R-:W-:-:S04]  /*25d0*/  LOP3.LUT R25, R13, 0x80000000, R11, 0x48, !PT ;  /* 0x800000000d197812 */ /* 0x000fc800078e480b */
[----:B------:R-:W-:-:S07]  /*25e0*/  LOP3.LUT R9, R25, R9, RZ, 0xfc, !PT ;  /* 0x0000000919097212 */ /* 0x000fce00078efcff */
[----:B------:R-:W-:Y:S05]  /*25f0*/  @!P0 BRA `(.L_x_30) ;  /* 0x00000000007c8947 */ /* 0x000fea0003800000 */
[----:B------:R-:W-:Y:S01]  /*2600*/  IMAD.MOV R11, RZ, RZ, -R7 ;  /* 0x000000ffff0b7224 */ /* 0x000fe200078e0a07 */
[----:B------:R-:W-:Y:S01]  /*2610*/  MOV R10, RZ ;  /* 0x000000ff000a7202 */ /* 0x000fe20000000f00 */
[----:B------:R-:W-:Y:S01]  /*2620*/  DMUL.RP R8, R28, R8 ;  /* 0x000000081c087228 */ /* 0x000fe20000008000 */
[----:B------:R-:W-:-:S04]  /*2630*/  IADD3 R7, PT, PT, -R7, -0x43300000, RZ ;  /* 0xbcd0000007077810 */ /* 0x000fc80007ffe1ff */
[----:B------:R-:W-:-:S05]  /*2640*/  DFMA R10, R26, -R10, R28 ;  /* 0x8000000a1a0a722b */ /* 0x000fca000000001c */
[----:B------:R-:W-:-:S05]  /*2650*/  LOP3.LUT R25, R9, R25, RZ, 0x3c, !PT ;  /* 0x0000001909197212 */ /* 0x000fca00078e3cff */
[----:B------:R-:W-:-:S04]  /*2660*/  FSETP.NEU.AND P0, PT, |R11|, R7, PT ;  /* 0x000000070b00720b */ /* 0x000fc80003f0d200 */
[----:B------:R-:W-:Y:S02]  /*2670*/  FSEL R26, R8, R26, !P0 ;  /* 0x0000001a081a7208 */ /* 0x000fe40004000000 */
[----:B------:R-:W-:Y:S01]  /*2680*/  FSEL R27, R25, R27, !P0 ;  /* 0x0000001b191b7208 */ /* 0x000fe20004000000 */
[----:B------:R-:W-:Y:S06]  /*2690*/  BRA `(.L_x_30) ;  /* 0x0000000000547947 */ /* 0x000fec0003800000 */
.L_x_29:
[----:B------:R-:W-:-:S14]  /*26a0*/  DSETP.NAN.AND P0, PT, R8, R8, PT ;  /* 0x000000080800722a */ /* 0x000fdc0003f08000 */
[----:B------:R-:W-:Y:S05]  /*26b0*/  @P0 BRA `(.L_x_31) ;  /* 0x0000000000440947 */ /* 0x000fea0003800000 */
[----:B------:R-:W-:-:S14]  /*26c0*/  DSETP.NAN.AND P0, PT, R10, R10, PT ;  /* 0x0000000a0a00722a */ /* 0x000fdc0003f08000 */
[----:B------:R-:W-:Y:S05]  /*26d0*/  @P0 BRA `(.L_x_32) ;  /* 0x0000000000300947 */ /* 0x000fea0003800000 */
[----:B------:R-:W-:Y:S01]  /*26e0*/  ISETP.NE.AND P0, PT, R33, R34, PT ;  /* 0x000000222100720c */ /* 0x000fe20003f05270 */
[----:B------:R-:W-:Y:S01]  /*26f0*/  IMAD.MOV.U32 R26, RZ, RZ, 0x0 ;  /* 0x00000000ff1a7424 */ /* 0x000fe200078e00ff */
[----:B------:R-:W-:-:S11]  /*2700*/  MOV R27, 0xfff80000 ;  /* 0xfff80000001b7802 */ /* 0x000fd60000000f00 */
[----:B------:R-:W-:Y:S05]  /*2710*/  @!P0 BRA `(.L_x_30) ;  /* 0x0000000000348947 */ /* 0x000fea0003800000 */
[----:B------:R-:W-:Y:S02]  /*2720*/  ISETP.NE.AND P0, PT, R33, 0x7ff00000, PT ;  /* 0x7ff000002100780c */ /* 0x000fe40003f05270 */
[----:B------:R-:W-:Y:S02]  /*2730*/  LOP3.LUT R27, R9, 0x80000000, R11, 0x48, !PT ;  /* 0x80000000091b7812 */ /* 0x000fe400078e480b */
[----:B------:R-:W-:-:S13]  /*2740*/  ISETP.EQ.OR P0, PT, R34, RZ, !P0 ;  /* 0x000000ff2200720c */ /* 0x000fda0004702670 */
[----:B------:R-:W-:Y:S01]  /*2750*/  @P0 LOP3.LUT R7, R27, 0x7ff00000, RZ, 0xfc, !PT ;  /* 0x7ff000001b070812 */ /* 0x000fe200078efcff */
[----:B------:R-:W-:Y:S01]  /*2760*/  @!P0 IMAD.MOV.U32 R26, RZ, RZ, RZ ;  /* 0x000000ffff1a8224 */ /* 0x000fe200078e00ff */
[----:B------:R-:W-:-:S03]  /*2770*/  @P0 MOV R26, RZ ;  /* 0x000000ff001a0202 */ /* 0x000fc60000000f00 */
[----:B------:R-:W-:Y:S01]  /*2780*/  @P0 IMAD.MOV.U32 R27, RZ, RZ, R7 ;  /* 0x000000ffff1b0224 */ /* 0x000fe200078e0007 */
[----:B------:R-:W-:Y:S06]  /*2790*/  BRA `(.L_x_30) ;  /* 0x0000000000147947 */ /* 0x000fec0003800000 */
.L_x_32:
[----:B------:R-:W-:Y:S02]  /*27a0*/  LOP3.LUT R27, R11, 0x80000, RZ, 0xfc, !PT ;  /* 0x000800000b1b7812 */ /* 0x000fe400078efcff */
[----:B------:R-:W-:Y:S01]  /*27b0*/  MOV R26, R10 ;  /* 0x0000000a001a7202 */ /* 0x000fe20000000f00 */
[----:B------:R-:W-:Y:S06]  /*27c0*/  BRA `(.L_x_30) ;  /* 0x0000000000087947 */ /* 0x000fec0003800000 */
.L_x_31:
[----:B------:R-:W-:Y:S01]  /*27d0*/  LOP3.LUT R27, R9, 0x80000, RZ, 0xfc, !PT ;  /* 0x00080000091b7812 */ /* 0x000fe200078efcff */
[----:B------:R-:W-:-:S07]  /*27e0*/  IMAD.MOV.U32 R26, RZ, RZ, R8 ;  /* 0x000000ffff1a7224 */ /* 0x000fce00078e0008 */
.L_x_30:
[----:B------:R-:W-:Y:S05]  /*27f0*/  BSYNC.RECONVERGENT B2 ;  /* 0x0000000000027941 */ /* 0x000fea0003800200 */
.L_x_28:
[----:B------:R-:W-:-:S04]  /*2800*/  HFMA2 R7, -RZ, RZ, 0, 0 ;  /* 0x00000000ff077431 */ /* 0x000fc800000001ff */
[----:B------:R-:W-:Y:S05]  /*2810*/  RET.REL.NODEC R6 `(_Z13ranger_kernelPfS_S_S_S_iifffffii) ;  /* 0xffffffd406f87950 */ /* 0x000fea0003c3ffff */
        .weak           $__internal_1_$__cuda_sm20_sqrt_rn_f32_slowpath
        .type           $__internal_1_$__cuda_sm20_sqrt_rn_f32_slowpath,@function
        .size           $__internal_1_$__cuda_sm20_sqrt_rn_f32_slowpath,($__internal_2_$__cuda_sm3x_div_rn_noftz_f32_slowpath - $__internal_1_$__cuda_sm20_sqrt_rn_f32_slowpath)
$__internal_1_$__cuda_sm20_sqrt_rn_f32_slowpath:
[----:B------:R-:W-:-:S13]  /*2820*/  LOP3.LUT P0, RZ, R6, 0x7fffffff, RZ, 0xc0, !PT ;  /* 0x7fffffff06ff7812 */ /* 0x000fda000780c0ff */
[----:B------:R-:W-:Y:S01]  /*2830*/  @!P0 IMAD.MOV.U32 R7, RZ, RZ, R6 ;  /* 0x000000ffff078224 */ /* 0x000fe200078e0006 */
[----:B------:R-:W-:Y:S06]  /*2840*/  @!P0 BRA `(.L_x_33) ;  /* 0x0000000000408947 */ /* 0x000fec0003800000 */
[----:B------:R-:W-:-:S13]  /*2850*/  FSETP.GEU.FTZ.AND P0, PT, R6, RZ, PT ;  /* 0x000000ff0600720b */ /* 0x000fda0003f1e000 */
[----:B------:R-:W-:Y:S01]  /*2860*/  @!P0 MOV R7, 0x7fffffff ;  /* 0x7fffffff00078802 */ /* 0x000fe20000000f00 */
[----:B------:R-:W-:Y:S06]  /*2870*/  @!P0 BRA `(.L_x_33) ;  /* 0x0000000000348947 */ /* 0x000fec0003800000 */
[----:B------:R-:W-:-:S13]  /*2880*/  FSETP.GTU.FTZ.AND P0, PT, |R6|, +INF , PT ;  /* 0x7f8000000600780b */ /* 0x000fda0003f1c200 */
[----:B------:R-:W-:Y:S01]  /*2890*/  @P0 FADD.FTZ R7, R6, 1 ;  /* 0x3f80000006070421 */ /* 0x000fe20000010000 */
[----:B------:R-:W-:Y:S06]  /*28a0*/  @P0 BRA `(.L_x_33) ;  /* 0x0000000000280947 */ /* 0x000fec0003800000 */
[----:B------:R-:W-:-:S13]  /*28b0*/  FSETP.NEU.FTZ.AND P0, PT, |R6|, +INF , PT ;  /* 0x7f8000000600780b */ /* 0x000fda0003f1d200 */
[----:B------:R-:W-:-:S04]  /*28c0*/  @P0 FFMA R8, R6, 1.84467440737095516160e+19, RZ ;  /* 0x5f80000006080823 */ /* 0x000fc800000000ff */
[----:B------:R-:W0:Y:S02]  /*28d0*/  @P0 MUFU.RSQ R7, R8 ;  /* 0x0000000800070308 */ /* 0x000e240000001400 */
[----:B0-----:R-:W-:Y:S01]  /*28e0*/  @P0 FMUL.FTZ R9, R8, R7 ;  /* 0x0000000708090220 */ /* 0x001fe20000410000 */
[----:B------:R-:W-:Y:S01]  /*28f0*/  @P0 FMUL.FTZ R11, R7, 0.5 ;  /* 0x3f000000070b0820 */ /* 0x000fe20000410000 */
[----:B------:R-:W-:Y:S02]  /*2900*/  @!P0 IMAD.MOV.U32 R7, RZ, RZ, R6 ;  /* 0x000000ffff078224 */ /* 0x000fe400078e0006 */
[----:B------:R-:W-:-:S04]  /*2910*/  @P0 FADD.FTZ R10, -R9, -RZ ;  /* 0x800000ff090a0221 */ /* 0x000fc80000010100 */
[----:B------:R-:W-:-:S04]  /*2920*/  @P0 FFMA R10, R9, R10, R8 ;  /* 0x0000000a090a0223 */ /* 0x000fc80000000008 */
[----:B------:R-:W-:-:S04]  /*2930*/  @P0 FFMA R10, R10, R11, R9 ;  /* 0x0000000b0a0a0223 */ /* 0x000fc80000000009 */
[----:B------:R-:W-:-:S07]  /*2940*/  @P0 FMUL.FTZ R7, R10, 2.3283064365386962891e-10 ;  /* 0x2f8000000a070820 */ /* 0x000fce0000410000 */
.L_x_33:
[----:B------:R-:W-:Y:S01]  /*2950*/  MOV R9, R7 ;  /* 0x0000000700097202 */ /* 0x000fe20000000f00 */
[----:B------:R-:W-:Y:S02]  /*2960*/  HFMA2 R7, -RZ, RZ, 0, 0 ;  /* 0x00000000ff077431 */ /* 0x000fe400000001ff */
[----:B------:R-:W-:-:S04]  /*2970*/  IMAD.MOV.U32 R6, RZ, RZ, R12 ;  /* 0x000000ffff067224 */ /* 0x000fc800078e000c */
[----:B------:R-:W-:Y:S05]  /*2980*/  RET.REL.NODEC R6 `(_Z13ranger_kernelPfS_S_S_S_iifffffii) ;  /* 0xffffffd4069c7950 */ /* 0x000fea0003c3ffff */
        .weak           $__internal_2_$__cuda_sm3x_div_rn_noftz_f32_slowpath
        .type           $__internal_2_$__cuda_sm3x_div_rn_noftz_f32_slowpath,@function
        .size           $__internal_2_$__cuda_sm3x_div_rn_noftz_f32_slowpath,(.L_x_48 - $__internal_2_$__cuda_sm3x_div_rn_noftz_f32_slowpath)
$__internal_2_$__cuda_sm3x_div_rn_noftz_f32_slowpath:
[----:B------:R-:W-:Y:S01]  /*2990*/  SHF.R.U32.HI R4, RZ, 0x17, R7 ;  /* 0x00000017ff047819 */ /* 0x000fe20000011607 */
[----:B------:R-:W-:Y:S01]  /*29a0*/  BSSY.RECONVERGENT B2, `(.L_x_34) ;  /* 0x0000064000027945 */ /* 0x000fe20003800200 */
[--C-:B------:R-:W-:Y:S02]  /*29b0*/  SHF.R.U32.HI R3, RZ, 0x17, R0.reuse ;  /* 0x00000017ff037819 */ /* 0x100fe40000011600 */
[----:B------:R-:W-:Y:S01]  /*29c0*/  LOP3.LUT R12, R4, 0xff, RZ, 0xc0, !PT ;  /* 0x000000ff040c7812 */ /* 0x000fe200078ec0ff */
[----:B------:R-:W-:Y:S01]  /*29d0*/  IMAD.MOV.U32 R4, RZ, RZ, R0 ;  /* 0x000000ffff047224 */ /* 0x000fe200078e0000 */
[----:B------:R-:W-:-:S03]  /*29e0*/  LOP3.LUT R10, R3, 0xff, RZ, 0xc0, !PT ;  /* 0x000000ff030a7812 */ /* 0x000fc600078ec0ff */
[----:B------:R-:W-:Y:S01]  /*29f0*/  VIADD R9, R12, 0xffffffff ;  /* 0xffffffff0c097836 */ /* 0x000fe20000000000 */
[----:B------:R-:W-:-:S04]  /*2a00*/  IADD3 R8, PT, PT, R10, -0x1, RZ ;  /* 0xffffffff0a087810 */ /* 0x000fc80007ffe0ff */
[----:B------:R-:W-:-:S04]  /*2a10*/  ISETP.GT.U32.AND P0, PT, R9, 0xfd, PT ;  /* 0x000000fd0900780c */ /* 0x000fc80003f04070 */
[----:B------:R-:W-:-:S13]  /*2a20*/  ISETP.GT.U32.OR P0, PT, R8, 0xfd, P0 ;  /* 0x000000fd0800780c */ /* 0x000fda0000704470 */
[----:B------:R-:W-:Y:S01]  /*2a30*/  @!P0 MOV R6, RZ ;  /* 0x000000ff00068202 */ /* 0x000fe20000000f00 */
[----:B------:R-:W-:Y:S06]  /*2a40*/  @!P0 BRA `(.L_x_35) ;  /* 0x0000000000608947 */ /* 0x000fec0003800000 */
[----:B------:R-:W-:Y:S01]  /*2a50*/  FSETP.GTU.FTZ.AND P0, PT, |R0|, +INF , PT ;  /* 0x7f8000000000780b */ /* 0x000fe20003f1c200 */
[----:B------:R-:W-:Y:S01]  /*2a60*/  IMAD.MOV.U32 R3, RZ, RZ, R7 ;  /* 0x000000ffff037224 */ /* 0x000fe200078e0007 */
[----:B------:R-:W-:-:S04]  /*2a70*/  FSETP.GTU.FTZ.AND P1, PT, |R7|, +INF , PT ;  /* 0x7f8000000700780b */ /* 0x000fc80003f3c200 */
[----:B------:R-:W-:-:S13]  /*2a80*/  PLOP3.LUT P0, PT, P0, P1, PT, 0xf8, 0x8f ;  /* 0x00000000008f781c */ /* 0x000fda0000703f70 */
[----:B------:R-:W-:Y:S05]  /*2a90*/  @P0 BRA `(.L_x_36) ;  /* 0x00000004004c0947 */ /* 0x000fea0003800000 */
[----:B------:R-:W-:-:S13]  /*2aa0*/  LOP3.LUT P0, RZ, R7, 0x7fffffff, R4, 0xc8, !PT ;  /* 0x7fffffff07ff7812 */ /* 0x000fda000780c804 */
[----:B------:R-:W-:Y:S05]  /*2ab0*/  @!P0 BRA `(.L_x_37) ;  /* 0x00000004003c8947 */ /* 0x000fea0003800000 */
[C---:B------:R-:W-:Y:S02]  /*2ac0*/  FSETP.NEU.FTZ.AND P1, PT, |R0|.reuse, +INF , PT ;  /* 0x7f8000000000780b */ /* 0x040fe40003f3d200 */
[----:B------:R-:W-:Y:S02]  /*2ad0*/  FSETP.NEU.FTZ.AND P2, PT, |R3|, +INF , PT ;  /* 0x7f8000000300780b */ /* 0x000fe40003f5d200 */
[----:B------:R-:W-:-:S11]  /*2ae0*/  FSETP.NEU.FTZ.AND P0, PT, |R0|, +INF , PT ;  /* 0x7f8000000000780b */ /* 0x000fd60003f1d200 */
[----:B------:R-:W-:Y:S05]  /*2af0*/  @!P2 BRA !P1, `(.L_x_37) ;  /* 0x00000004002ca947 */ /* 0x000fea0004800000 */
[----:B------:R-:W-:-:S04]  /*2b00*/  LOP3.LUT P1, RZ, R4, 0x7fffffff, RZ, 0xc0, !PT ;  /* 0x7fffffff04ff7812 */ /* 0x000fc8000782c0ff */
[----:B------:R-:W-:-:S13]  /*2b10*/  PLOP3.LUT P1, PT, P2, P1, PT, 0x2f, 0xf2 ;  /* 0x0000000000f2781c */ /* 0x000fda0001722577 */
[----:B------:R-:W-:Y:S05]  /*2b20*/  @P1 BRA `(.L_x_38) ;  /* 0x0000000400181947 */ /* 0x000fea0003800000 */
[----:B------:R-:W-:-:S04]  /*2b30*/  LOP3.LUT P1, RZ, R7, 0x7fffffff, RZ, 0xc0, !PT ;  /* 0x7fffffff07ff7812 */ /* 0x000fc8000782c0ff */
[----:B------:R-:W-:-:S13]  /*2b40*/  PLOP3.LUT P0, PT, P0, P1, PT, 0x2f, 0xf2 ;  /* 0x0000000000f2781c */ /* 0x000fda0000702577 */
[----:B------:R-:W-:Y:S05]  /*2b50*/  @P0 BRA `(.L_x_39) ;  /* 0x0000000400000947 */ /* 0x000fea0003800000 */
[----:B------:R-:W-:Y:S02]  /*2b60*/  ISETP.GE.AND P0, PT, R8, RZ, PT ;  /* 0x000000ff0800720c */ /* 0x000fe40003f06270 */
[----:B------:R-:W-:-:S11]  /*2b70*/  ISETP.GE.AND P1, PT, R9, RZ, PT ;  /* 0x000000ff0900720c */ /* 0x000fd60003f26270 */
[----:B------:R-:W-:Y:S01]  /*2b80*/  @P0 MOV R6, RZ ;  /* 0x000000ff00060202 */ /* 0x000fe20000000f00 */
[----:B------:R-:W-:Y:S02]  /*2b90*/  @!P0 IMAD.MOV.U32 R6, RZ, RZ, -0x40 ;  /* 0xffffffc0ff068424 */ /* 0x000fe400078e00ff */
[----:B------:R-:W-:Y:S01]  /*2ba0*/  @!P0 FFMA R4, R0, 1.84467440737095516160e+19, RZ ;  /* 0x5f80000000048823 */ /* 0x000fe200000000ff */
[----:B------:R-:W-:Y:S02]  /*2bb0*/  @!P1 FFMA R7, R3, 1.84467440737095516160e+19, RZ ;  /* 0x5f80000003079823 */ /* 0x000fe400000000ff */
[----:B------:R-:W-:-:S07]  /*2bc0*/  @!P1 IADD3 R6, PT, PT, R6, 0x40, RZ ;  /* 0x0000004006069810 */ /* 0x000fce0007ffe0ff */
.L_x_35:
[----:B------:R-:W-:Y:S01]  /*2bd0*/  LEA R0, R12, 0xc0800000, 0x17 ;  /* 0xc08000000c007811 */ /* 0x000fe200078eb8ff */
[----:B------:R-:W-:Y:S01]  /*2be0*/  BSSY.RECONVERGENT B3, `(.L_x_40) ;  /* 0x0000036000037945 */ /* 0x000fe20003800200 */
[----:B------:R-:W-:-:S03]  /*2bf0*/  IADD3 R3, PT, PT, R10, -0x7f, RZ ;  /* 0xffffff810a037810 */ /* 0x000fc60007ffe0ff */
[----:B------:R-:W-:Y:S02]  /*2c00*/  IMAD.IADD R7, R7, 0x1, -R0 ;  /* 0x0000000107077824 */ /* 0x000fe400078e0a00 */
[C---:B------:R-:W-:Y:S01]  /*2c10*/  IMAD R0, R3.reuse, -0x800000, R4 ;  /* 0xff80000003007824 */ /* 0x040fe200078e0204 */
[----:B------:R-:W-:Y:S01]  /*2c20*/  IADD3 R3, PT, PT, R3, 0x7f, -R12 ;  /* 0x0000007f03037810 */ /* 0x000fe20007ffe80c */
[----:B------:R-:W0:Y:S01]  /*2c30*/  MUFU.RCP R8, R7 ;  /* 0x0000000700087308 */ /* 0x000e220000001000 */
[----:B------:R-:W-:-:S03]  /*2c40*/  FADD.FTZ R9, -R7, -RZ ;  /* 0x800000ff07097221 */ /* 0x000fc60000010100 */
[----:B------:R-:W-:Y:S02]  /*2c50*/  IMAD.IADD R3, R3, 0x1, R6 ;  /* 0x0000000103037824 */ /* 0x000fe400078e0206 */
[----:B0-----:R-:W-:-:S04]  /*2c60*/  FFMA R11, R8, R9, 1 ;  /* 0x3f800000080b7423 */ /* 0x001fc80000000009 */
[----:B------:R-:W-:-:S04]  /*2c70*/  FFMA R13, R8, R11, R8 ;  /* 0x0000000b080d7223 */ /* 0x000fc80000000008 */
[----:B------:R-:W-:-:S04]  /*2c80*/  FFMA R4, R0, R13, RZ ;  /* 0x0000000d00047223 */ /* 0x000fc800000000ff */
[----:B------:R-:W-:-:S04]  /*2c90*/  FFMA R11, R9, R4, R0 ;  /* 0x00000004090b7223 */ /* 0x000fc80000000000 */
[----:B------:R-:W-:-:S04]  /*2ca0*/  FFMA R8, R13, R11, R4 ;  /* 0x0000000b0d087223 */ /* 0x000fc80000000004 */
[----:B------:R-:W-:-:S04]  /*2cb0*/  FFMA R9, R9, R8, R0 ;  /* 0x0000000809097223 */ /* 0x000fc80000000000 */
[----:B------:R-:W-:-:S05]  /*2cc0*/  FFMA R4, R13, R9, R8 ;  /* 0x000000090d047223 */ /* 0x000fca0000000008 */
[----:B------:R-:W-:-:S04]  /*2cd0*/  SHF.R.U32.HI R0, RZ, 0x17, R4 ;  /* 0x00000017ff007819 */ /* 0x000fc80000011604 */
[----:B------:R-:W-:-:S04]  /*2ce0*/  LOP3.LUT R0, R0, 0xff, RZ, 0xc0, !PT ;  /* 0x000000ff00007812 */ /* 0x000fc800078ec0ff */
[----:B------:R-:W-:-:S05]  /*2cf0*/  IADD3 R10, PT, PT, R0, R3, RZ ;  /* 0x00000003000a7210 */ /* 0x000fca0007ffe0ff */
[----:B------:R-:W-:-:S05]  /*2d00*/  VIADD R0, R10, 0xffffffff ;  /* 0xffffffff0a007836 */ /* 0x000fca0000000000 */
[----:B------:R-:W-:-:S13]  /*2d10*/  ISETP.GE.U32.AND P0, PT, R0, 0xfe, PT ;  /* 0x000000fe0000780c */ /* 0x000fda0003f06070 */
[----:B------:R-:W-:Y:S05]  /*2d20*/  @!P0 BRA `(.L_x_41) ;  /* 0x0000000000808947 */ /* 0x000fea0003800000 */
[----:B------:R-:W-:-:S13]  /*2d30*/  ISETP.GT.AND P0, PT, R10, 0xfe, PT ;  /* 0x000000fe0a00780c */ /* 0x000fda0003f04270 */
[----:B------:R-:W-:Y:S05]  /*2d40*/  @P0 BRA `(.L_x_42) ;  /* 0x00000000006c0947 */ /* 0x000fea0003800000 */
[----:B------:R-:W-:-:S13]  /*2d50*/  ISETP.GE.AND P0, PT, R10, 0x1, PT ;  /* 0x000000010a00780c */ /* 0x000fda0003f06270 */
[----:B------:R-:W-:Y:S05]  /*2d60*/  @P0 BRA `(.L_x_43) ;  /* 0x0000000000740947 */ /* 0x000fea0003800000 */
[----:B------:R-:W-:Y:S02]  /*2d70*/  ISETP.GE.AND P0, PT, R10, -0x18, PT ;  /* 0xffffffe80a00780c */ /* 0x000fe40003f06270 */
[----:B------:R-:W-:-:S11]  /*2d80*/  LOP3.LUT R4, R4, 0x80000000, RZ, 0xc0, !PT ;  /* 0x8000000004047812 */ /* 0x000fd600078ec0ff */
[----:B------:R-:W-:Y:S05]  /*2d90*/  @!P0 BRA `(.L_x_43) ;  /* 0x0000000000688947 */ /* 0x000fea0003800000 */
[CCC-:B------:R-:W-:Y:S01]  /*2da0*/  FFMA.RZ R0, R13.reuse, R9.reuse, R8.reuse ;  /* 0x000000090d007223 */ /* 0x1c0fe2000000c008 */
[C---:B------:R-:W-:Y:S01]  /*2db0*/  IADD3 R7, PT, PT, R10.reuse, 0x20, RZ ;  /* 0x000000200a077810 */ /* 0x040fe20007ffe0ff */
[CCC-:B------:R-:W-:Y:S01]  /*2dc0*/  FFMA.RM R3, R13.reuse, R9.reuse, R8.reuse ;  /* 0x000000090d037223 */ /* 0x1c0fe20000004008 */
[----:B------:R-:W-:Y:S02]  /*2dd0*/  ISETP.NE.AND P2, PT, R10, RZ, PT ;  /* 0x000000ff0a00720c */ /* 0x000fe40003f45270 */
[----:B------:R-:W-:Y:S01]  /*2de0*/  LOP3.LUT R6, R0, 0x7fffff, RZ, 0xc0, !PT ;  /* 0x007fffff00067812 */ /* 0x000fe200078ec0ff */
[----:B------:R-:W-:Y:S01]  /*2df0*/  FFMA.RP R0, R13, R9, R8 ;  /* 0x000000090d007223 */ /* 0x000fe20000008008 */
[----:B------:R-:W-:Y:S01]  /*2e00*/  IMAD.MOV R8, RZ, RZ, -R10 ;  /* 0x000000ffff087224 */ /* 0x000fe200078e0a0a */
[----:B------:R-:W-:Y:S02]  /*2e10*/  ISETP.NE.AND P1, PT, R10, RZ, PT ;  /* 0x000000ff0a00720c */ /* 0x000fe40003f25270 */
[----:B------:R-:W-:-:S02]  /*2e20*/  LOP3.LUT R6, R6, 0x800000, RZ, 0xfc, !PT ;  /* 0x0080000006067812 */ /* 0x000fc400078efcff */
[----:B------:R-:W-:Y:S02]  /*2e30*/  FSETP.NEU.FTZ.AND P0, PT, R0, R3, PT ;  /* 0x000000030000720b */ /* 0x000fe40003f1d000 */
[----:B------:R-:W-:Y:S02]  /*2e40*/  SHF.L.U32 R7, R6, R7, RZ ;  /* 0x0000000706077219 */ /* 0x000fe400000006ff */
[----:B------:R-:W-:Y:S02]  /*2e50*/  SEL R3, R8, RZ, P2 ;  /* 0x000000ff08037207 */ /* 0x000fe40001000000 */
[----:B------:R-:W-:Y:S02]  /*2e60*/  ISETP.NE.AND P1, PT, R7, RZ, P1 ;  /* 0x000000ff0700720c */ /* 0x000fe40000f25270 */
[----:B------:R-:W-:Y:S02]  /*2e70*/  SHF.R.U32.HI R3, RZ, R3, R6 ;  /* 0x00000003ff037219 */ /* 0x000fe40000011606 */
[----:B------:R-:W-:-:S02]  /*2e80*/  PLOP3.LUT P0, PT, P0, P1, PT, 0xf8, 0x8f ;  /* 0x00000000008f781c */ /* 0x000fc40000703f70 */
[----:B------:R-:W-:Y:S02]  /*2e90*/  SHF.R.U32.HI R7, RZ, 0x1, R3 ;  /* 0x00000001ff077819 */ /* 0x000fe40000011603 */
[----:B------:R-:W-:-:S04]  /*2ea0*/  SEL R0, RZ, 0x1, !P0 ;  /* 0x00000001ff007807 */ /* 0x000fc80004000000 */
[----:B------:R-:W-:-:S04]  /*2eb0*/  LOP3.LUT R0, R0, 0x1, R7, 0xf8, !PT ;  /* 0x0000000100007812 */ /* 0x000fc800078ef807 */
[----:B------:R-:W-:-:S04]  /*2ec0*/  LOP3.LUT R0, R0, R3, RZ, 0xc0, !PT ;  /* 0x0000000300007212 */ /* 0x000fc800078ec0ff */
[----:B------:R-:W-:-:S04]  /*2ed0*/  IADD3 R7, PT, PT, R7, R0, RZ ;  /* 0x0000000007077210 */ /* 0x000fc80007ffe0ff */
[----:B------:R-:W-:Y:S01]  /*2ee0*/  LOP3.LUT R4, R7, R4, RZ, 0xfc, !PT ;  /* 0x0000000407047212 */ /* 0x000fe200078efcff */
[----:B------:R-:W-:Y:S06]  /*2ef0*/  BRA `(.L_x_43) ;  /* 0x0000000000107947 */ /* 0x000fec0003800000 */
.L_x_42:
[----:B------:R-:W-:-:S04]  /*2f00*/  LOP3.LUT R4, R4, 0x80000000, RZ, 0xc0, !PT ;  /* 0x8000000004047812 */ /* 0x000fc800078ec0ff */
[----:B------:R-:W-:Y:S01]  /*2f10*/  LOP3.LUT R4, R4, 0x7f800000, RZ, 0xfc, !PT ;  /* 0x7f80000004047812 */ /* 0x000fe200078efcff */
[----:B------:R-:W-:Y:S06]  /*2f20*/  BRA `(.L_x_43) ;  /* 0x0000000000047947 */ /* 0x000fec0003800000 */
.L_x_41:
[----:B------:R-:W-:-:S07]  /*2f30*/  IMAD R4, R3, 0x800000, R4 ;  /* 0x0080000003047824 */ /* 0x000fce00078e0204 */
.L_x_43:
[----:B------:R-:W-:Y:S05]  /*2f40*/  BSYNC.RECONVERGENT B3 ;  /* 0x0000000000037941 */ /* 0x000fea0003800200 */
.L_x_40:
[----:B------:R-:W-:Y:S05]  /*2f50*/  BRA `(.L_x_44) ;  /* 0x0000000000207947 */ /* 0x000fea0003800000 */
.L_x_39:
[----:B------:R-:W-:-:S04]  /*2f60*/  LOP3.LUT R4, R7, 0x80000000, R4, 0x48, !PT ;  /* 0x8000000007047812 */ /* 0x000fc800078e4804 */
[----:B------:R-:W-:Y:S01]  /*2f70*/  LOP3.LUT R4, R4, 0x7f800000, RZ, 0xfc, !PT ;  /* 0x7f80000004047812 */ /* 0x000fe200078efcff */
[----:B------:R-:W-:Y:S06]  /*2f80*/  BRA `(.L_x_44) ;  /* 0x0000000000147947 */ /* 0x000fec0003800000 */
.L_x_38:
[----:B------:R-:W-:Y:S01]  /*2f90*/  LOP3.LUT R4, R7, 0x80000000, R4, 0x48, !PT ;  /* 0x8000000007047812 */ /* 0x000fe200078e4804 */
[----:B------:R-:W-:Y:S06]  /*2fa0*/  BRA `(.L_x_44) ;  /* 0x00000000000c7947 */ /* 0x000fec0003800000 */
.L_x_37:
[----:B------:R-:W0:Y:S01]  /*2fb0*/  MUFU.RSQ R4, -QNAN ;  /* 0xffc0000000047908 */ /* 0x000e220000001400 */
[----:B------:R-:W-:Y:S05]  /*2fc0*/  BRA `(.L_x_44) ;  /* 0x0000000000047947 */ /* 0x000fea0003800000 */
.L_x_36:
[----:B------:R-:W-:-:S07]  /*2fd0*/  FADD.FTZ R4, R0, R3 ;  /* 0x0000000300047221 */ /* 0x000fce0000010000 */
.L_x_44:
[----:B------:R-:W-:Y:S05]  /*2fe0*/  BSYNC.RECONVERGENT B2 ;  /* 0x0000000000027941 */ /* 0x000fea0003800200 */
.L_x_34:
[----:B------:R-:W-:-:S04]  /*2ff0*/  HFMA2 R3, -RZ, RZ, 0, 0 ;  /* 0x00000000ff037431 */ /* 0x000fc800000001ff */
[----:B0-----:R-:W-:Y:S05]  /*3000*/  RET.REL.NODEC R2 `(_Z13ranger_kernelPfS_S_S_S_iifffffii) ;  /* 0xffffffcc02fc7950 */ /* 0x001fea0003c3ffff */
.L_x_45:
[----:B------:R-:W-:-:S00]  /*3010*/  BRA `(.L_x_45) ;  /* 0xfffffffc00fc7947 */ /* 0x000fc0000383ffff */
[----:B------:R-:W-:-:S00]  /*3020*/  NOP ;  /* 0x0000000000007918 */ /* 0x000fc00000000000 */
        /* <DEDUP_REMOVED lines=13> */
.L_x_48:


//--------------------- .nv.shared.reserved.0     --------------------------
	.section	.nv.shared.reserved.0,"aw",@nobits
	.weak		__nv_reservedSMEM_offset_0_alias
	.size		__nv_reservedSMEM_offset_0_alias, 0, 64
	.other		__nv_reservedSMEM_offset_0_alias,@"STO_CUDA_RESERVED_SHARED STV_DEFAULT"
__nv_reservedSMEM_offset_0_alias:
	.zero		0
	.zero		64


//--------------------- .nv.constant0._Z13ranger_kernelPfS_S_S_S_iifffffii --------------------------
	.section	.nv.constant0._Z13ranger_kernelPfS_S_S_S_iifffffii,"a",@progbits
	.sectionflags	@""
	.align	4
.nv.constant0._Z13ranger_kernelPfS_S_S_S_iifffffii:
	.zero		972


//--------------------- SYMBOLS --------------------------

	.type		.nv.reservedSmem.offset0,@object
	.size		.nv.reservedSmem.offset0,0x4
